# CuTe-DSL kernel — source=fa4 family=fa4_fwd_sm100
# config = {"dtype": "Float16", "causal": true, "use_2cta": true, "q_stage": 1, "head_dim": 128}


// ===== COMPILED SASS (sm_100a) =====

	.target	sm_100a

	.elftype	@"ET_EXEC"


//--------------------- .note.nv.tkinfo           --------------------------
	.section	.note.nv.tkinfo,"",@"SHT_NOTE"
	.sectionflags	@"SHF_NOTE_NV_TKINFO"
	.tkinfo
        /*0018*/ 	.word	0x00000081
        /*0030*/ 	.string	""
        /*0030*/ 	.string	"ptxas"
        /*0030*/ 	.string	"Cuda compilation tools, release 12.9, V12.9.83"
        /*0030*/ 	.string	"Build system must define TOOLS_VERSION_EXTENDED"
        /*0030*/ 	.string	"-O 3 -arch sm_100a "



//--------------------- .note.nv.cuver            --------------------------
	.section	.note.nv.cuver,"",@"SHT_NOTE"
	.sectionflags	@"SHF_NOTE_NV_CUVER"
        /*0018*/ 	.short	0x0001
        /*001a*/ 	.short	0x0064
        /*001c*/ 	.short	0x0001
        /*001e*/ 	.short	0x0000
        /*0020*/ 	.short	0x0001
        /*0022*/ 	.short	0x0000


//--------------------- .nv.info                  --------------------------
	.section	.nv.info,"",@"SHT_CUDA_INFO"
	.align	4


	//----- nvinfo : EIATTR_REGCOUNT
	.align		4
        /*0000*/ 	.byte	0x04, 0x2f
        /*0002*/ 	.short	(.L_6 - .L_5)
	.align		4
.L_5:
        /*0004*/ 	.word	index@(kernel_cutlass_kernel_flash_attncuteflash_fwd_sm100FlashAttentionForwardSm100_object_at__tensor0000o12811101213_tensor0000o12811101213_tensor0000o12810111213_tensor0000o12811101213_tensor_0)
        /*0008*/ 	.word	0x00000080


	//----- nvinfo : EIATTR_FRAME_SIZE
	.align		4
.L_6:
        /*000c*/ 	.byte	0x04, 0x11
        /*000e*/ 	.short	(.L_8 - .L_7)
	.align		4
.L_7:
        /*0010*/ 	.word	index@($__internal_2_$__cuda_sm10x_tcgen05_guardrail_trap_unallocated_columns_being_dealloced)
        /*0014*/ 	.word	0x00000000


	//----- nvinfo : EIATTR_FRAME_SIZE
	.align		4
.L_8:
        /*0018*/ 	.byte	0x04, 0x11
        /*001a*/ 	.short	(.L_10 - .L_9)
	.align		4
.L_9:
        /*001c*/ 	.word	index@($__internal_1_$__cuda_sm10x_tcgen05_guardrail_trap_phase_invalid_during_alloc)
        /*0020*/ 	.word	0x00000000


	//----- nvinfo : EIATTR_FRAME_SIZE
	.align		4
.L_10:
        /*0024*/ 	.byte	0x04, 0x11
        /*0026*/ 	.short	(.L_12 - .L_11)
	.align		4
.L_11:
        /*0028*/ 	.word	index@($__internal_0_$__cuda_sm10x_tcgen05_guardrail_trap_col_being_dealloced_not_returned_by_alloc)
        /*002c*/ 	.word	0x00000000


	//----- nvinfo : EIATTR_FRAME_SIZE
	.align		4
.L_12:
        /*0030*/ 	.byte	0x04, 0x11
        /*0032*/ 	.short	(.L_14 - .L_13)
	.align		4
.L_13:
        /*0034*/ 	.word	index@(kernel_cutlass_kernel_flash_attncuteflash_fwd_sm100FlashAttentionForwardSm100_object_at__tensor0000o12811101213_tensor0000o12811101213_tensor0000o12810111213_tensor0000o12811101213_tensor_0)
        /*0038*/ 	.word	0x00000000


	//----- nvinfo : EIATTR_MIN_STACK_SIZE
	.align		4
.L_14:
        /*003c*/ 	.byte	0x04, 0x12
        /*003e*/ 	.short	(.L_16 - .L_15)
	.align		4
.L_15:
        /*0040*/ 	.word	index@(kernel_cutlass_kernel_flash_attncuteflash_fwd_sm100FlashAttentionForwardSm100_object_at__tensor0000o12811101213_tensor0000o12811101213_tensor0000o12810111213_tensor0000o12811101213_tensor_0)
        /*0044*/ 	.word	0x00000000
.L_16:


//--------------------- .nv.info.kernel_cutlass_kernel_flash_attncuteflash_fwd_sm100FlashAttentionForwardSm100_object_at__tensor0000o12811101213_tensor0000o12811101213_tensor0000o12810111213_tensor0000o12811101213_tensor_0 --------------------------
	.section	.nv.info.kernel_cutlass_kernel_flash_attncuteflash_fwd_sm100FlashAttentionForwardSm100_object_at__tensor0000o12811101213_tensor0000o12811101213_tensor0000o12810111213_tensor0000o12811101213_tensor_0,"",@"SHT_CUDA_INFO"
	.sectionflags	@""
	.align	4


	//----- nvinfo : EIATTR_CUDA_API_VERSION
	.align		4
        /*0000*/ 	.byte	0x04, 0x37
        /*0002*/ 	.short	(.L_18 - .L_17)
.L_17:
        /*0004*/ 	.word	0x00000081


	//----- nvinfo : EIATTR_KPARAM_INFO
	.align		4
.L_18:
        /*0008*/ 	.byte	0x04, 0x17
        /*000a*/ 	.short	(.L_20 - .L_19)
.L_19:
        /*000c*/ 	.word	0x00000000
        /*0010*/ 	.short	0x0018
        /*0012*/ 	.short	0x02e4
        /*0014*/ 	.byte	0x00, 0xf0, 0x11, 0x00


	//----- nvinfo : EIATTR_KPARAM_INFO
	.align		4
.L_20:
        /*0018*/ 	.byte	0x04, 0x17
        /*001a*/ 	.short	(.L_22 - .L_21)
.L_21:
        /*001c*/ 	.word	0x00000000
        /*0020*/ 	.short	0x0017
        /*0022*/ 	.short	0x02d8
        /*0024*/ 	.byte	0x00, 0xf0, 0x31, 0x00


	//----- nvinfo : EIATTR_KPARAM_INFO
	.align		4
.L_22:
        /*0028*/ 	.byte	0x04, 0x17
        /*002a*/ 	.short	(.L_24 - .L_23)
.L_23:
        /*002c*/ 	.word	0x00000000
        /*0030*/ 	.short	0x0016
        /*0032*/ 	.short	0x02d4
        /*0034*/ 	.byte	0x00, 0xf0, 0x11, 0x00


	//----- nvinfo : EIATTR_KPARAM_INFO
	.align		4
.L_24:
        /*0038*/ 	.byte	0x04, 0x17
        /*003a*/ 	.short	(.L_26 - .L_25)
.L_25:
        /*003c*/ 	.word	0x00000000
        /*0040*/ 	.short	0x0015
        /*0042*/ 	.short	0x02c8
        /*0044*/ 	.byte	0x00, 0xf0, 0x31, 0x00


	//----- nvinfo : EIATTR_KPARAM_INFO
	.align		4
.L_26:
        /*0048*/ 	.byte	0x04, 0x17
        /*004a*/ 	.short	(.L_28 - .L_27)
.L_27:
        /*004c*/ 	.word	0x00000000
        /*0050*/ 	.short	0x0014
        /*0052*/ 	.short	0x02bc
        /*0054*/ 	.byte	0x00, 0xf0, 0x31, 0x00


	//----- nvinfo : EIATTR_KPARAM_INFO
	.align		4
.L_28:
        /*0058*/ 	.byte	0x04, 0x17
        /*005a*/ 	.short	(.L_30 - .L_29)
.L_29:
        /*005c*/ 	.word	0x00000000
        /*0060*/ 	.short	0x0013
        /*0062*/ 	.short	0x02b0
        /*0064*/ 	.byte	0x00, 0xf0, 0x31, 0x00


	//----- nvinfo : EIATTR_KPARAM_INFO
	.align		4
.L_30:
        /*0068*/ 	.byte	0x04, 0x17
        /*006a*/ 	.short	(.L_32 - .L_31)
.L_31:
        /*006c*/ 	.word	0x00000000
        /*0070*/ 	.short	0x0012
        /*0072*/ 	.short	0x02a4
        /*0074*/ 	.byte	0x00, 0xf0, 0x31, 0x00


	//----- nvinfo : EIATTR_KPARAM_INFO
	.align		4
.L_32:
        /*0078*/ 	.byte	0x04, 0x17
        /*007a*/ 	.short	(.L_34 - .L_33)
.L_33:
        /*007c*/ 	.word	0x00000000
        /*0080*/ 	.short	0x0011
        /*0082*/ 	.short	0x02a0
        /*0084*/ 	.byte	0x00, 0xf0, 0x11, 0x00


	//----- nvinfo : EIATTR_KPARAM_INFO
	.align		4
.L_34:
        /*0088*/ 	.byte	0x04, 0x17
        /*008a*/ 	.short	(.L_36 - .L_35)
.L_35:
        /*008c*/ 	.word	0x00000000
        /*0090*/ 	.short	0x0010
        /*0092*/ 	.short	0x029c
        /*0094*/ 	.byte	0x00, 0xf0, 0x11, 0x00


	//----- nvinfo : EIATTR_KPARAM_INFO
	.align		4
.L_36:
        /*0098*/ 	.byte	0x04, 0x17
        /*009a*/ 	.short	(.L_38 - .L_37)
.L_37:
        /*009c*/ 	.word	0x00000000
        /*00a0*/ 	.short	0x000f
        /*00a2*/ 	.short	0x0298
        /*00a4*/ 	.byte	0x00, 0xf0, 0x11, 0x00


	//----- nvinfo : EIATTR_KPARAM_INFO
	.align		4
.L_38:
        /*00a8*/ 	.byte	0x04, 0x17
        /*00aa*/ 	.short	(.L_40 - .L_39)
.L_39:
        /*00ac*/ 	.word	0x00000000
        /*00b0*/ 	.short	0x000e
        /*00b2*/ 	.short	0x0294
        /*00b4*/ 	.byte	0x00, 0xf0, 0x11, 0x00


	//----- nvinfo : EIATTR_KPARAM_INFO
	.align		4
.L_40:
        /*00b8*/ 	.byte	0x04, 0x17
        /*00ba*/ 	.short	(.L_42 - .L_41)
.L_41:
        /*00bc*/ 	.word	0x00000000
        /*00c0*/ 	.short	0x000d
        /*00c2*/ 	.short	0x0290
        /*00c4*/ 	.byte	0x00, 0xf0, 0x11, 0x00


	//----- nvinfo : EIATTR_KPARAM_INFO
	.align		4
.L_42:
        /*00c8*/ 	.byte	0x04, 0x17
        /*00ca*/ 	.short	(.L_44 - .L_43)
.L_43:
        /*00cc*/ 	.word	0x00000000
        /*00d0*/ 	.short	0x000c
        /*00d2*/ 	.short	0x028c
        /*00d4*/ 	.byte	0x00, 0xf0, 0x11, 0x00


	//----- nvinfo : EIATTR_KPARAM_INFO
	.align		4
.L_44:
        /*00d8*/ 	.byte	0x04, 0x17
        /*00da*/ 	.short	(.L_46 - .L_45)
.L_45:
        /*00dc*/ 	.word	0x00000000
        /*00e0*/ 	.short	0x000b
        /*00e2*/ 	.short	0x0287
        /*00e4*/ 	.byte	0x00, 0xf0, 0x0d, 0x00


	//----- nvinfo : EIATTR_KPARAM_INFO
	.align		4
.L_46:
        /*00e8*/ 	.byte	0x04, 0x17
        /*00ea*/ 	.short	(.L_48 - .L_47)
.L_47:
        /*00ec*/ 	.word	0x00000000
        /*00f0*/ 	.short	0x000a
        /*00f2*/ 	.short	0x0284
        /*00f4*/ 	.byte	0x00, 0xf0, 0x0d, 0x00


	//----- nvinfo : EIATTR_KPARAM_INFO
	.align		4
.L_48:
        /*00f8*/ 	.byte	0x04, 0x17
        /*00fa*/ 	.short	(.L_50 - .L_49)
.L_49:
        /*00fc*/ 	.word	0x00000000
        /*0100*/ 	.short	0x0009
        /*0102*/ 	.short	0x0280
        /*0104*/ 	.byte	0x00, 0xf0, 0x11, 0x00


	//----- nvinfo : EIATTR_KPARAM_INFO
	.align		4
.L_50:
        /*0108*/ 	.byte	0x04, 0x17
        /*010a*/ 	.short	(.L_52 - .L_51)
.L_51:
        /*010c*/ 	.word	0x00000000
        /*0110*/ 	.short	0x0008
        /*0112*/ 	.short	0x0200
        /*0114*/ 	.byte	0x00, 0xf0, 0x01, 0x02


	//----- nvinfo : EIATTR_KPARAM_INFO
	.align		4
.L_52:
        /*0118*/ 	.byte	0x04, 0x17
        /*011a*/ 	.short	(.L_54 - .L_53)
.L_53:
        /*011c*/ 	.word	0x00000000
        /*0120*/ 	.short	0x0007
        /*0122*/ 	.short	0x0180
        /*0124*/ 	.byte	0x00, 0xf0, 0x01, 0x02


	//----- nvinfo : EIATTR_KPARAM_INFO
	.align		4
.L_54:
        /*0128*/ 	.byte	0x04, 0x17
        /*012a*/ 	.short	(.L_56 - .L_55)
.L_55:
        /*012c*/ 	.word	0x00000000
        /*0130*/ 	.short	0x0006
        /*0132*/ 	.short	0x0100
        /*0134*/ 	.byte	0x00, 0xf0, 0x01, 0x02


	//----- nvinfo : EIATTR_KPARAM_INFO
	.align		4
.L_56:
        /*0138*/ 	.byte	0x04, 0x17
        /*013a*/ 	.short	(.L_58 - .L_57)
.L_57:
        /*013c*/ 	.word	0x00000000
        /*0140*/ 	.short	0x0005
        /*0142*/ 	.short	0x0080
        /*0144*/ 	.byte	0x00, 0xf0, 0x01, 0x02


	//----- nvinfo : EIATTR_KPARAM_INFO
	.align		4
.L_58:
        /*0148*/ 	.byte	0x04, 0x17
        /*014a*/ 	.short	(.L_60 - .L_59)
.L_59:
        /*014c*/ 	.word	0x00000000
        /*0150*/ 	.short	0x0004
        /*0152*/ 	.short	0x0030
        /*0154*/ 	.byte	0x00, 0xf0, 0xa1, 0x00


	//----- nvinfo : EIATTR_KPARAM_INFO
	.align		4
.L_60:
        /*0158*/ 	.byte	0x04, 0x17
        /*015a*/ 	.short	(.L_62 - .L_61)
.L_61:
        /*015c*/ 	.word	0x00000000
        /*0160*/ 	.short	0x0003
        /*0162*/ 	.short	0x0024
        /*0164*/ 	.byte	0x00, 0xf0, 0x31, 0x00


	//----- nvinfo : EIATTR_KPARAM_INFO
	.align		4
.L_62:
        /*0168*/ 	.byte	0x04, 0x17
        /*016a*/ 	.short	(.L_64 - .L_63)
.L_63:
        /*016c*/ 	.word	0x00000000
        /*0170*/ 	.short	0x0002
        /*0172*/ 	.short	0x0018
        /*0174*/ 	.byte	0x00, 0xf0, 0x31, 0x00


	//----- nvinfo : EIATTR_KPARAM_INFO
	.align		4
.L_64:
        /*0178*/ 	.byte	0x04, 0x17
        /*017a*/ 	.short	(.L_66 - .L_65)
.L_65:
        /*017c*/ 	.word	0x00000000
        /*0180*/ 	.short	0x0001
        /*0182*/ 	.short	0x000c
        /*0184*/ 	.byte	0x00, 0xf0, 0x31, 0x00


	//----- nvinfo : EIATTR_KPARAM_INFO
	.align		4
.L_66:
        /*0188*/ 	.byte	0x04, 0x17
        /*018a*/ 	.short	(.L_68 - .L_67)
.L_67:
        /*018c*/ 	.word	0x00000000
        /*0190*/ 	.short	0x0000
        /*0192*/ 	.short	0x0000
        /*0194*/ 	.byte	0x00, 0xf0, 0x31, 0x00


	//----- nvinfo : EIATTR_AT_ENTRY_FRAGMENTS
	.align		4
.L_68:
        /*0198*/ 	.byte	0x04, 0x4f
        /*019a*/ 	.short	(.L_70 - .L_69)


	//   ....[0]....
.L_69:
        /*019c*/ 	.word	0x00000004


	//   ....[1]....
        /*01a0*/ 	.word	0x00000005


	//----- nvinfo : EIATTR_RESERVED_SMEM_USED
	.align		4
.L_70:
        /*01a4*/ 	.byte	0x01, 0x41
	.zero		2


	//----- nvinfo : EIATTR_SPARSE_MMA_MASK
	.align		4
        /*01a8*/ 	.byte	0x03, 0x50
        /*01aa*/ 	.short	0x0000


	//----- nvinfo : EIATTR_TCGEN05_2CTA_USED
	.align		4
        /*01ac*/ 	.byte	0x01, 0x52
	.zero		2


	//----- nvinfo : EIATTR_MAXREG_COUNT
	.align		4
        /*01b0*/ 	.byte	0x03, 0x1b
        /*01b2*/ 	.short	0x0080


	//----- nvinfo : EIATTR_NUM_BARRIERS
	.align		4
        /*01b4*/ 	.byte	0x02, 0x4c
        /*01b6*/ 	.byte	0x10
	.zero		1


	//----- nvinfo : EIATTR_INT_WARP_WIDE_INSTR_OFFSETS
	.align		4
        /*01b8*/ 	.byte	0x04, 0x31
        /*01ba*/ 	.short	(.L_72 - .L_71)


	//   ....[0]....
.L_71:
        /*01bc*/ 	.word	0x00004190


	//   ....[1]....
        /*01c0*/ 	.word	0x000041c0


	//----- nvinfo : EIATTR_COOP_GROUP_MASK_REGIDS
	.align		4
.L_72:
        /*01c4*/ 	.byte	0x04, 0x29
        /*01c6*/ 	.short	(.L_74 - .L_73)


	//   ....[0]....
.L_73:
        /*01c8*/ 	.word	0xffffffff


	//   ....[1]....
        /*01cc*/ 	.word	0xffffffff


	//   ....[2]....
        /*01d0*/ 	.word	0xffffffff


	//   ....[3]....
        /*01d4*/ 	.word	0xffffffff


	//   ....[4]....
        /*01d8*/ 	.word	0xffffffff


	//   ....[5]....
        /*01dc*/ 	.word	0xffffffff


	//   ....[6]....
        /*01e0*/ 	.word	0xffffffff


	//   ....[7]....
        /*01e4*/ 	.word	0xffffffff


	//   ....[8]....
        /*01e8*/ 	.word	0xffffffff


	//   ....[9]....
        /*01ec*/ 	.word	0xffffffff


	//----- nvinfo : EIATTR_COOP_GROUP_INSTR_OFFSETS
	.align		4
.L_74:
        /*01f0*/ 	.byte	0x04, 0x28
        /*01f2*/ 	.short	(.L_76 - .L_75)


	//   ....[0]....
.L_75:
        /*01f4*/ 	.word	0x00000880


	//   ....[1]....
        /*01f8*/ 	.word	0x00001e60


	//   ....[2]....
        /*01fc*/ 	.word	0x000024c0


	//   ....[3]....
        /*0200*/ 	.word	0x00002670


	//   ....[4]....
        /*0204*/ 	.word	0x00004020


	//   ....[5]....
        /*0208*/ 	.word	0x00004270


	//   ....[6]....
        /*020c*/ 	.word	0x00007430


	//   ....[7]....
        /*0210*/ 	.word	0x00009800


	//   ....[8]....
        /*0214*/ 	.word	0x0000b900


	//   ....[9]....
        /*0218*/ 	.word	0x0000c7f0


	//----- nvinfo : EIATTR_REG_RECONFIG
	.align		4
.L_76:
        /*021c*/ 	.byte	0x01, 0x54
	.zero		2


	//----- nvinfo : EIATTR_VRC_CTA_INIT_COUNT
	.align		4
        /*0220*/ 	.byte	0x02, 0x4a
        /*0222*/ 	.byte	0x80
	.zero		1


	//----- nvinfo : EIATTR_MBARRIER_INSTR_OFFSETS
	.align		4
        /*0224*/ 	.byte	0x04, 0x39
        /*0226*/ 	.short	(.L_78 - .L_77)


	//   ....[0]....
.L_77:
        /*0228*/ 	.word	0x000003a0
        /*022c*/ 	.word	0x000000ff
        /*0230*/ 	.word	0x00000120
        /*0234*/ 	.short	0x0100
        /*0236*/ 	.byte	0x06
	.zero		1


	//   ....[1]....
        /*0238*/ 	.word	0x000003e0
        /*023c*/ 	.word	0x000000ff
        /*0240*/ 	.word	0x00000000
        /*0244*/ 	.short	0x0100
        /*0246*/ 	.byte	0x0e
	.zero		1


	//   ....[2]....
        /*0248*/ 	.word	0x000003f0
        /*024c*/ 	.word	0x000000ff
        /*0250*/ 	.word	0x00000008
        /*0254*/ 	.short	0x0100
        /*0256*/ 	.byte	0x0e
	.zero		1


	//   ....[3]....
        /*0258*/ 	.word	0x000004c0
        /*025c*/ 	.word	0x000000ff
        /*0260*/ 	.word	0x00000010
        /*0264*/ 	.short	0x0100
        /*0266*/ 	.byte	0x04
	.zero		1


	//   ....[4]....
        /*0268*/ 	.word	0x000004d0
        /*026c*/ 	.word	0x000000ff
        /*0270*/ 	.word	0x00000018
        /*0274*/ 	.short	0x0100
        /*0276*/ 	.byte	0x04
	.zero		1


	//   ....[5]....
        /*0278*/ 	.word	0x000004e0
        /*027c*/ 	.word	0x000000ff
        /*0280*/ 	.word	0x00000020
        /*0284*/ 	.short	0x0100
        /*0286*/ 	.byte	0x04
	.zero		1


	//   ....[6]....
        /*0288*/ 	.word	0x000004f0
        /*028c*/ 	.word	0x000000ff
        /*0290*/ 	.word	0x00000028
        /*0294*/ 	.short	0x0100
        /*0296*/ 	.byte	0x04
	.zero		1


	//   ....[7]....
        /*0298*/ 	.word	0x00000500
        /*029c*/ 	.word	0x000000ff
        /*02a0*/ 	.word	0x00000030
        /*02a4*/ 	.short	0x0100
        /*02a6*/ 	.byte	0x04
	.zero		1


	//   ....[8]....
        /*02a8*/ 	.word	0x00000510
        /*02ac*/ 	.word	0x000000ff
        /*02b0*/ 	.word	0x00000038
        /*02b4*/ 	.short	0x0100
        /*02b6*/ 	.byte	0x04
	.zero		1


	//   ....[9]....
        /*02b8*/ 	.word	0x00000520
        /*02bc*/ 	.word	0x000000ff
        /*02c0*/ 	.word	0x00000040
        /*02c4*/ 	.short	0x0100
        /*02c6*/ 	.byte	0x04
	.zero		1


	//   ....[10]....
        /*02c8*/ 	.word	0x00000530
        /*02cc*/ 	.word	0x000000ff
        /*02d0*/ 	.word	0x00000048
        /*02d4*/ 	.short	0x0100
        /*02d6*/ 	.byte	0x04
	.zero		1


	//   ....[11]....
        /*02d8*/ 	.word	0x00000540
        /*02dc*/ 	.word	0x000000ff
        /*02e0*/ 	.word	0x00000050
        /*02e4*/ 	.short	0x0100
        /*02e6*/ 	.byte	0x04
	.zero		1


	//   ....[12]....
        /*02e8*/ 	.word	0x00000550
        /*02ec*/ 	.word	0x000000ff
        /*02f0*/ 	.word	0x00000058
        /*02f4*/ 	.short	0x0100
        /*02f6*/ 	.byte	0x04
	.zero		1


	//   ....[13]....
        /*02f8*/ 	.word	0x00000560
        /*02fc*/ 	.word	0x000000ff
        /*0300*/ 	.word	0x00000060
        /*0304*/ 	.short	0x0100
        /*0306*/ 	.byte	0x04
	.zero		1


	//   ....[14]....
        /*0308*/ 	.word	0x00000570
        /*030c*/ 	.word	0x000000ff
        /*0310*/ 	.word	0x00000068
        /*0314*/ 	.short	0x0100
        /*0316*/ 	.byte	0x04
	.zero		1


	//   ....[15]....
        /*0318*/ 	.word	0x00000580
        /*031c*/ 	.word	0x000000ff
        /*0320*/ 	.word	0x00000070
        /*0324*/ 	.short	0x0100
        /*0326*/ 	.byte	0x04
	.zero		1


	//   ....[16]....
        /*0328*/ 	.word	0x00000590
        /*032c*/ 	.word	0x000000ff
        /*0330*/ 	.word	0x00000078
        /*0334*/ 	.short	0x0100
        /*0336*/ 	.byte	0x04
	.zero		1


	//   ....[17]....
        /*0338*/ 	.word	0x000005a0
        /*033c*/ 	.word	0x000000ff
        /*0340*/ 	.word	0x00000080
        /*0344*/ 	.short	0x0100
        /*0346*/ 	.byte	0x04
	.zero		1


	//   ....[18]....
        /*0348*/ 	.word	0x000005b0
        /*034c*/ 	.word	0x000000ff
        /*0350*/ 	.word	0x00000088
        /*0354*/ 	.short	0x0100
        /*0356*/ 	.byte	0x04
	.zero		1


	//   ....[19]....
        /*0358*/ 	.word	0x000005c0
        /*035c*/ 	.word	0x000000ff
        /*0360*/ 	.word	0x00000090
        /*0364*/ 	.short	0x0100
        /*0366*/ 	.byte	0x04
	.zero		1


	//   ....[20]....
        /*0368*/ 	.word	0x000005d0
        /*036c*/ 	.word	0x000000ff
        /*0370*/ 	.word	0x00000098
        /*0374*/ 	.short	0x0100
        /*0376*/ 	.byte	0x04
	.zero		1


	//   ....[21]....
        /*0378*/ 	.word	0x000005e0
        /*037c*/ 	.word	0x000000ff
        /*0380*/ 	.word	0x000000a0
        /*0384*/ 	.short	0x0100
        /*0386*/ 	.byte	0x04
	.zero		1


	//   ....[22]....
        /*0388*/ 	.word	0x000005f0
        /*038c*/ 	.word	0x000000ff
        /*0390*/ 	.word	0x000000a8
        /*0394*/ 	.short	0x0100
        /*0396*/ 	.byte	0x04
	.zero		1


	//   ....[23]....
        /*0398*/ 	.word	0x00000600
        /*039c*/ 	.word	0x000000ff
        /*03a0*/ 	.word	0x000000b0
        /*03a4*/ 	.short	0x0100
        /*03a6*/ 	.byte	0x04
	.zero		1


	//   ....[24]....
        /*03a8*/ 	.word	0x00000610
        /*03ac*/ 	.word	0x000000ff
        /*03b0*/ 	.word	0x000000b8
        /*03b4*/ 	.short	0x0100
        /*03b6*/ 	.byte	0x04
	.zero		1


	//   ....[25]....
        /*03b8*/ 	.word	0x000007b0
        /*03bc*/ 	.word	0x000000ff
        /*03c0*/ 	.word	0x000000c0
        /*03c4*/ 	.short	0x0100
        /*03c6*/ 	.byte	0x04
	.zero		1


	//   ....[26]....
        /*03c8*/ 	.word	0x000007c0
        /*03cc*/ 	.word	0x000000ff
        /*03d0*/ 	.word	0x000000c8
        /*03d4*/ 	.short	0x0100
        /*03d6*/ 	.byte	0x04
	.zero		1


	//   ....[27]....
        /*03d8*/ 	.word	0x000007d0
        /*03dc*/ 	.word	0x000000ff
        /*03e0*/ 	.word	0x000000d0
        /*03e4*/ 	.short	0x0100
        /*03e6*/ 	.byte	0x04
	.zero		1


	//   ....[28]....
        /*03e8*/ 	.word	0x000007e0
        /*03ec*/ 	.word	0x000000ff
        /*03f0*/ 	.word	0x000000d8
        /*03f4*/ 	.short	0x0100
        /*03f6*/ 	.byte	0x04
	.zero		1


	//   ....[29]....
        /*03f8*/ 	.word	0x000007f0
        /*03fc*/ 	.word	0x000000ff
        /*0400*/ 	.word	0x000000e0
        /*0404*/ 	.short	0x0100
        /*0406*/ 	.byte	0x04
	.zero		1


	//   ....[30]....
        /*0408*/ 	.word	0x00000800
        /*040c*/ 	.word	0x000000ff
        /*0410*/ 	.word	0x000000e8
        /*0414*/ 	.short	0x0100
        /*0416*/ 	.byte	0x04
	.zero		1


	//   ....[31]....
        /*0418*/ 	.word	0x00000810
        /*041c*/ 	.word	0x000000ff
        /*0420*/ 	.word	0x000000f0
        /*0424*/ 	.short	0x0100
        /*0426*/ 	.byte	0x04
	.zero		1


	//   ....[32]....
        /*0428*/ 	.word	0x00000820
        /*042c*/ 	.word	0x000000ff
        /*0430*/ 	.word	0x000000f8
        /*0434*/ 	.short	0x0100
        /*0436*/ 	.byte	0x04
	.zero		1


	//   ....[33]....
        /*0438*/ 	.word	0x00000e80
        /*043c*/ 	.word	0x000000ff
        /*0440*/ 	.word	0x00000060
        /*0444*/ 	.short	0x010a
        /*0446*/ 	.byte	0x0f
	.zero		1


	//   ....[34]....
        /*0448*/ 	.word	0x00001280
        /*044c*/ 	.word	0x000000ff
        /*0450*/ 	.word	0x00000008
        /*0454*/ 	.short	0x010a
        /*0456*/ 	.byte	0x0f
	.zero		1


	//   ....[35]....
        /*0458*/ 	.word	0x00001470
        /*045c*/ 	.word	0x000000ff
        /*0460*/ 	.word	0x00000068
        /*0464*/ 	.short	0x010a
        /*0466*/ 	.byte	0x0f
	.zero		1


	//   ....[36]....
        /*0468*/ 	.word	0x000016c0
        /*046c*/ 	.word	0x000000ff
        /*0470*/ 	.word	0x00000060
        /*0474*/ 	.short	0x010a
        /*0476*/ 	.byte	0x05
	.zero		1


	//   ....[37]....
        /*0478*/ 	.word	0x00001830
        /*047c*/ 	.word	0x000000ff
        /*0480*/ 	.word	0x00000060
        /*0484*/ 	.short	0x010a
        /*0486*/ 	.byte	0x04
	.zero		1


	//   ....[38]....
        /*0488*/ 	.word	0x00001c60
        /*048c*/ 	.word	0x000000ff
        /*0490*/ 	.word	0x00000060
        /*0494*/ 	.short	0x010a
        /*0496*/ 	.byte	0x05
	.zero		1


	//   ....[39]....
        /*0498*/ 	.word	0x00001ce0
        /*049c*/ 	.word	0x000000ff
        /*04a0*/ 	.word	0x00000008
        /*04a4*/ 	.short	0x010a
        /*04a6*/ 	.byte	0x04
	.zero		1


	//   ....[40]....
        /*04a8*/ 	.word	0x00001d60
        /*04ac*/ 	.word	0x000000ff
        /*04b0*/ 	.word	0x00000008
        /*04b4*/ 	.short	0x010a
        /*04b6*/ 	.byte	0x04
	.zero		1


	//   ....[41]....
        /*04b8*/ 	.word	0x00001e30
        /*04bc*/ 	.word	0x000000ff
        /*04c0*/ 	.word	0x00000120
        /*04c4*/ 	.short	0x0100
        /*04c6*/ 	.byte	0x06
	.zero		1


	//   ....[42]....
        /*04c8*/ 	.word	0x000020e0
        /*04cc*/ 	.word	0x00000006
        /*04d0*/ 	.word	0x00000000
        /*04d4*/ 	.short	0x010a
        /*04d6*/ 	.byte	0xff
	.zero		1


	//   ....[43]....
        /*04d8*/ 	.word	0x00002100
        /*04dc*/ 	.word	0x00000006
        /*04e0*/ 	.word	0x00000000
        /*04e4*/ 	.short	0x010a
        /*04e6*/ 	.byte	0xff
	.zero		1


	//   ....[44]....
        /*04e8*/ 	.word	0x00002320
        /*04ec*/ 	.word	0x00000004
        /*04f0*/ 	.word	0x00000000
        /*04f4*/ 	.short	0x010a
        /*04f6*/ 	.byte	0xff
	.zero		1


	//   ....[45]....
        /*04f8*/ 	.word	0x00002340
        /*04fc*/ 	.word	0x00000004
        /*0500*/ 	.word	0x00000000
        /*0504*/ 	.short	0x010a
        /*0506*/ 	.byte	0xff
	.zero		1


	//   ....[46]....
        /*0508*/ 	.word	0x00002440
        /*050c*/ 	.word	0x00000005
        /*0510*/ 	.word	0x00000000
        /*0514*/ 	.short	0x0101
        /*0516*/ 	.byte	0xff
	.zero		1


	//   ....[47]....
        /*0518*/ 	.word	0x000029c0
        /*051c*/ 	.word	0x000000ff
        /*0520*/ 	.word	0x00000000
        /*0524*/ 	.short	0x010a
        /*0526*/ 	.byte	0x13
	.zero		1


	//   ....[48]....
        /*0528*/ 	.word	0x000029e0
        /*052c*/ 	.word	0x000000ff
        /*0530*/ 	.word	0x00000010
        /*0534*/ 	.short	0x010a
        /*0536*/ 	.byte	0x13
	.zero		1


	//   ....[49]....
        /*0538*/ 	.word	0x00003210
        /*053c*/ 	.word	0x000000ff
        /*0540*/ 	.word	0x00000010
        /*0544*/ 	.short	0x010a
        /*0546*/ 	.byte	0x10
	.zero		1


	//   ....[50]....
        /*0548*/ 	.word	0x00003230
        /*054c*/ 	.word	0x000000ff
        /*0550*/ 	.word	0x000000b8
        /*0554*/ 	.short	0x010a
        /*0556*/ 	.byte	0x13
	.zero		1


	//   ....[51]....
        /*0558*/ 	.word	0x000034c0
        /*055c*/ 	.word	0x000000ff
        /*0560*/ 	.word	0x000000c0
        /*0564*/ 	.short	0x010a
        /*0566*/ 	.byte	0x13
	.zero		1


	//   ....[52]....
        /*0568*/ 	.word	0x00003610
        /*056c*/ 	.word	0x000000ff
        /*0570*/ 	.word	0x00000010
        /*0574*/ 	.short	0x010a
        /*0576*/ 	.byte	0x11
	.zero		1


	//   ....[53]....
        /*0578*/ 	.word	0x000039a0
        /*057c*/ 	.word	0x000000ff
        /*0580*/ 	.word	0x00000010
        /*0584*/ 	.short	0x010a
        /*0586*/ 	.byte	0x10
	.zero		1


	//   ....[54]....
        /*0588*/ 	.word	0x000039c0
        /*058c*/ 	.word	0x000000ff
        /*0590*/ 	.word	0x000000b8
        /*0594*/ 	.short	0x010a
        /*0596*/ 	.byte	0x13
	.zero		1


	//   ....[55]....
        /*0598*/ 	.word	0x00003d90
        /*059c*/ 	.word	0x000000ff
        /*05a0*/ 	.word	0x000000c0
        /*05a4*/ 	.short	0x010a
        /*05a6*/ 	.byte	0x13
	.zero		1


	//   ....[56]....
        /*05a8*/ 	.word	0x00003ff0
        /*05ac*/ 	.word	0x000000ff
        /*05b0*/ 	.word	0x00000000
        /*05b4*/ 	.short	0x0101
        /*05b6*/ 	.byte	0x04
	.zero		1


	//   ....[57]....
        /*05b8*/ 	.word	0x00004000
        /*05bc*/ 	.word	0x000000ff
        /*05c0*/ 	.word	0x00000120
        /*05c4*/ 	.short	0x010a
        /*05c6*/ 	.byte	0x13
	.zero		1


	//   ....[58]....
        /*05c8*/ 	.word	0x00004360
        /*05cc*/ 	.word	0x000000ff
        /*05d0*/ 	.word	0x00000120
        /*05d4*/ 	.short	0x0100
        /*05d6*/ 	.byte	0x06
	.zero		1


	//   ....[59]....
        /*05d8*/ 	.word	0x00004760
        /*05dc*/ 	.word	0x000000ff
        /*05e0*/ 	.word	0x000000f0
        /*05e4*/ 	.short	0x010a
        /*05e6*/ 	.byte	0x04
	.zero		1


	//   ....[60]....
        /*05e8*/ 	.word	0x00004840
        /*05ec*/ 	.word	0x000000ff
        /*05f0*/ 	.word	0x000000f8
        /*05f4*/ 	.short	0x0101
        /*05f6*/ 	.byte	0x04
	.zero		1


	//   ....[61]....
        /*05f8*/ 	.word	0x000049b0
        /*05fc*/ 	.word	0x000000ff
        /*0600*/ 	.word	0x000000e8
        /*0604*/ 	.short	0x010a
        /*0606*/ 	.byte	0x08
	.zero		1


	//   ....[62]....
        /*0608*/ 	.word	0x00004a90
        /*060c*/ 	.word	0x000000ff
        /*0610*/ 	.word	0x000000b0
        /*0614*/ 	.short	0x010a
        /*0616*/ 	.byte	0x08
	.zero		1


	//   ....[63]....
        /*0618*/ 	.word	0x000072b0
        /*061c*/ 	.word	0x000000ff
        /*0620*/ 	.word	0x00000000
        /*0624*/ 	.short	0x0101
        /*0626*/ 	.byte	0x0d
	.zero		1


	//   ....[64]....
        /*0628*/ 	.word	0x00007440
        /*062c*/ 	.word	0x000000ff
        /*0630*/ 	.word	0x00000000
        /*0634*/ 	.short	0x0101
        /*0636*/ 	.byte	0x04
	.zero		1


	//   ....[65]....
        /*0638*/ 	.word	0x00007470
        /*063c*/ 	.word	0x000000ff
        /*0640*/ 	.word	0x000000e8
        /*0644*/ 	.short	0x010a
        /*0646*/ 	.byte	0x08
	.zero		1


	//   ....[66]....
        /*0648*/ 	.word	0x00007640
        /*064c*/ 	.word	0x000000ff
        /*0650*/ 	.word	0x000000b0
        /*0654*/ 	.short	0x010a
        /*0656*/ 	.byte	0x08
	.zero		1


	//   ....[67]....
        /*0658*/ 	.word	0x000094f0
        /*065c*/ 	.word	0x000000ff
        /*0660*/ 	.word	0x00000000
        /*0664*/ 	.short	0x0101
        /*0666*/ 	.byte	0x0d
	.zero		1


	//   ....[68]....
        /*0668*/ 	.word	0x00009820
        /*066c*/ 	.word	0x000000ff
        /*0670*/ 	.word	0x00000000
        /*0674*/ 	.short	0x0101
        /*0676*/ 	.byte	0x0f
	.zero		1


	//   ....[69]....
        /*0678*/ 	.word	0x00009830
        /*067c*/ 	.word	0x000000ff
        /*0680*/ 	.word	0x000000e8
        /*0684*/ 	.short	0x010a
        /*0686*/ 	.byte	0x08
	.zero		1


	//   ....[70]....
        /*0688*/ 	.word	0x00009e70
        /*068c*/ 	.word	0x000000ff
        /*0690*/ 	.word	0x000000b0
        /*0694*/ 	.short	0x010a
        /*0696*/ 	.byte	0x07
	.zero		1


	//   ....[71]....
        /*0698*/ 	.word	0x0000b670
        /*069c*/ 	.word	0x000000ff
        /*06a0*/ 	.word	0x00000000
        /*06a4*/ 	.short	0x0101
        /*06a6*/ 	.byte	0x0d
	.zero		1


	//   ....[72]....
        /*06a8*/ 	.word	0x0000b920
        /*06ac*/ 	.word	0x000000ff
        /*06b0*/ 	.word	0x00000000
        /*06b4*/ 	.short	0x0101
        /*06b6*/ 	.byte	0x09
	.zero		1


	//   ....[73]....
        /*06b8*/ 	.word	0x0000b930
        /*06bc*/ 	.word	0x000000ff
        /*06c0*/ 	.word	0x000000e8
        /*06c4*/ 	.short	0x010a
        /*06c6*/ 	.byte	0x07
	.zero		1


	//   ....[74]....
        /*06c8*/ 	.word	0x0000bed0
        /*06cc*/ 	.word	0x00000003
        /*06d0*/ 	.word	0x000000e8
        /*06d4*/ 	.short	0x010a
        /*06d6*/ 	.byte	0xff
	.zero		1


	//   ....[75]....
        /*06d8*/ 	.word	0x0000bfb0
        /*06dc*/ 	.word	0x000000ff
        /*06e0*/ 	.word	0x00000120
        /*06e4*/ 	.short	0x0100
        /*06e6*/ 	.byte	0x06
	.zero		1


	//   ....[76]....
        /*06e8*/ 	.word	0x0000c0b0
        /*06ec*/ 	.word	0x000000ff
        /*06f0*/ 	.word	0x00000120
        /*06f4*/ 	.short	0x0100
        /*06f6*/ 	.byte	0x06
	.zero		1


	//   ....[77]....
        /*06f8*/ 	.word	0x0000c4b0
        /*06fc*/ 	.word	0x000000ff
        /*0700*/ 	.word	0x00000000
        /*0704*/ 	.short	0x0101
        /*0706*/ 	.byte	0x09
	.zero		1


	//   ....[78]....
        /*0708*/ 	.word	0x0000c6c0
        /*070c*/ 	.word	0x000000ff
        /*0710*/ 	.word	0x000000e8
        /*0714*/ 	.short	0x0101
        /*0716*/ 	.byte	0x07
	.zero		1


	//   ....[79]....
        /*0718*/ 	.word	0x0000cd50
        /*071c*/ 	.word	0x000000ff
        /*0720*/ 	.word	0x00000000
        /*0724*/ 	.short	0x0101
        /*0726*/ 	.byte	0x09
	.zero		1


	//   ....[80]....
        /*0728*/ 	.word	0x0000cd80
        /*072c*/ 	.word	0x000000ff
        /*0730*/ 	.word	0x000000e8
        /*0734*/ 	.short	0x0101
        /*0736*/ 	.byte	0x07
	.zero		1


	//   ....[81]....
        /*0738*/ 	.word	0x0000ce10
        /*073c*/ 	.word	0x000000ff
        /*0740*/ 	.word	0x000000e8
        /*0744*/ 	.short	0x0101
        /*0746*/ 	.byte	0x07
	.zero		1


	//   ....[82]....
        /*0748*/ 	.word	0x0000ce20
        /*074c*/ 	.word	0x000000ff
        /*0750*/ 	.word	0x000000d0
        /*0754*/ 	.short	0x010a
        /*0756*/ 	.byte	0x07
	.zero		1


	//   ....[83]....
        /*0758*/ 	.word	0x0000ce70
        /*075c*/ 	.word	0x000000ff
        /*0760*/ 	.word	0x000000f8
        /*0764*/ 	.short	0x010a
        /*0766*/ 	.byte	0x07
	.zero		1


	//   ....[84]....
        /*0768*/ 	.word	0x0000da50
        /*076c*/ 	.word	0x000000ff
        /*0770*/ 	.word	0x00000000
        /*0774*/ 	.short	0x0101
        /*0776*/ 	.byte	0x09
	.zero		1


	//   ....[85]....
        /*0778*/ 	.word	0x0000da70
        /*077c*/ 	.word	0x000000ff
        /*0780*/ 	.word	0x000000f0
        /*0784*/ 	.short	0x0101
        /*0786*/ 	.byte	0x07
	.zero		1


	//   ....[86]....
        /*0788*/ 	.word	0x0000dc10
        /*078c*/ 	.word	0x000000ff
        /*0790*/ 	.word	0x000000f8
        /*0794*/ 	.short	0x010a
        /*0796*/ 	.byte	0x07
	.zero		1


	//   ....[87]....
        /*0798*/ 	.word	0x0000dcf0
        /*079c*/ 	.word	0x000000ff
        /*07a0*/ 	.word	0x00000120
        /*07a4*/ 	.short	0x0100
        /*07a6*/ 	.byte	0x06
	.zero		1


	//   ....[88]....
        /*07a8*/ 	.word	0x0000ddd0
        /*07ac*/ 	.word	0x000000ff
        /*07b0*/ 	.word	0x00000120
        /*07b4*/ 	.short	0x0100
        /*07b6*/ 	.byte	0x06
	.zero		1


	//   ....[89]....
        /*07b8*/ 	.word	0x0000de40
        /*07bc*/ 	.word	0x00000003
        /*07c0*/ 	.word	0x00000060
        /*07c4*/ 	.short	0x010a
        /*07c6*/ 	.byte	0xff
	.zero		1


	//   ....[90]....
        /*07c8*/ 	.word	0x0000dec0
        /*07cc*/ 	.word	0x00000003
        /*07d0*/ 	.word	0x00000008
        /*07d4*/ 	.short	0x010a
        /*07d6*/ 	.byte	0xff
	.zero		1


	//   ....[91]....
        /*07d8*/ 	.word	0x0000df40
        /*07dc*/ 	.word	0x00000003
        /*07e0*/ 	.word	0x00000068
        /*07e4*/ 	.short	0x010a
        /*07e6*/ 	.byte	0xff
	.zero		1


	//   ....[92]....
        /*07e8*/ 	.word	0x0000dfb0
        /*07ec*/ 	.word	0x00000003
        /*07f0*/ 	.word	0x00000060
        /*07f4*/ 	.short	0x010a
        /*07f6*/ 	.byte	0xff
	.zero		1


	//   ....[93]....
        /*07f8*/ 	.word	0x0000e030
        /*07fc*/ 	.word	0x00000003
        /*0800*/ 	.word	0x00000060
        /*0804*/ 	.short	0x010a
        /*0806*/ 	.byte	0xff
	.zero		1


	//   ....[94]....
        /*0808*/ 	.word	0x0000e0a0
        /*080c*/ 	.word	0x00000003
        /*0810*/ 	.word	0x00000060
        /*0814*/ 	.short	0x010a
        /*0816*/ 	.byte	0xff
	.zero		1


	//   ....[95]....
        /*0818*/ 	.word	0x0000e110
        /*081c*/ 	.word	0x00000003
        /*0820*/ 	.word	0x00000008
        /*0824*/ 	.short	0x010a
        /*0826*/ 	.byte	0xff
	.zero		1


	//   ....[96]....
        /*0828*/ 	.word	0x0000e180
        /*082c*/ 	.word	0x00000003
        /*0830*/ 	.word	0x00000008
        /*0834*/ 	.short	0x010a
        /*0836*/ 	.byte	0xff
	.zero		1


	//   ....[97]....
        /*0838*/ 	.word	0x0000e1e0
        /*083c*/ 	.word	0x00000006
        /*0840*/ 	.word	0x00000000
        /*0844*/ 	.short	0x010a
        /*0846*/ 	.byte	0xff
	.zero		1


	//   ....[98]....
        /*0848*/ 	.word	0x0000e240
        /*084c*/ 	.word	0x00000004
        /*0850*/ 	.word	0x00000000
        /*0854*/ 	.short	0x010a
        /*0856*/ 	.byte	0xff
	.zero		1


	//   ....[99]....
        /*0858*/ 	.word	0x0000e2a0
        /*085c*/ 	.word	0x00000003
        /*0860*/ 	.word	0x00000000
        /*0864*/ 	.short	0x010a
        /*0866*/ 	.byte	0xff
	.zero		1


	//   ....[100]....
        /*0868*/ 	.word	0x0000e300
        /*086c*/ 	.word	0x00000003
        /*0870*/ 	.word	0x00000010
        /*0874*/ 	.short	0x010a
        /*0876*/ 	.byte	0xff
	.zero		1


	//   ....[101]....
        /*0878*/ 	.word	0x0000e370
        /*087c*/ 	.word	0x0000000c
        /*0880*/ 	.word	0x00000010
        /*0884*/ 	.short	0x010a
        /*0886*/ 	.byte	0xff
	.zero		1


	//   ....[102]....
        /*0888*/ 	.word	0x0000e3f0
        /*088c*/ 	.word	0x0000000b
        /*0890*/ 	.word	0x000000b8
        /*0894*/ 	.short	0x010a
        /*0896*/ 	.byte	0xff
	.zero		1


	//   ....[103]....
        /*0898*/ 	.word	0x0000e470
        /*089c*/ 	.word	0x0000000d
        /*08a0*/ 	.word	0x000000c0
        /*08a4*/ 	.short	0x010a
        /*08a6*/ 	.byte	0xff
	.zero		1


	//   ....[104]....
        /*08a8*/ 	.word	0x0000e4e0
        /*08ac*/ 	.word	0x0000000b
        /*08b0*/ 	.word	0x00000010
        /*08b4*/ 	.short	0x010a
        /*08b6*/ 	.byte	0xff
	.zero		1


	//   ....[105]....
        /*08b8*/ 	.word	0x0000e550
        /*08bc*/ 	.word	0x00000003
        /*08c0*/ 	.word	0x00000010
        /*08c4*/ 	.short	0x010a
        /*08c6*/ 	.byte	0xff
	.zero		1


	//   ....[106]....
        /*08c8*/ 	.word	0x0000e5d0
        /*08cc*/ 	.word	0x00000004
        /*08d0*/ 	.word	0x000000b8
        /*08d4*/ 	.short	0x010a
        /*08d6*/ 	.byte	0xff
	.zero		1


	//   ....[107]....
        /*08d8*/ 	.word	0x0000e670
        /*08dc*/ 	.word	0x00000003
        /*08e0*/ 	.word	0x000000c0
        /*08e4*/ 	.short	0x010a
        /*08e6*/ 	.byte	0xff
	.zero		1


	//   ....[108]....
        /*08e8*/ 	.word	0x0000e6d0
        /*08ec*/ 	.word	0x00000003
        /*08f0*/ 	.word	0x00000120
        /*08f4*/ 	.short	0x010a
        /*08f6*/ 	.byte	0xff
	.zero		1


	//   ....[109]....
        /*08f8*/ 	.word	0x0000e730
        /*08fc*/ 	.word	0x00000003
        /*0900*/ 	.word	0x000000f0
        /*0904*/ 	.short	0x010a
        /*0906*/ 	.byte	0xff
	.zero		1


	//   ....[110]....
        /*0908*/ 	.word	0x0000e7b0
        /*090c*/ 	.word	0x00000003
        /*0910*/ 	.word	0x000000e8
        /*0914*/ 	.short	0x010a
        /*0916*/ 	.byte	0xff
	.zero		1


	//   ....[111]....
        /*0918*/ 	.word	0x0000e810
        /*091c*/ 	.word	0x00000004
        /*0920*/ 	.word	0x000000b0
        /*0924*/ 	.short	0x010a
        /*0926*/ 	.byte	0xff
	.zero		1


	//   ....[112]....
        /*0928*/ 	.word	0x0000e870
        /*092c*/ 	.word	0x00000003
        /*0930*/ 	.word	0x000000e8
        /*0934*/ 	.short	0x010a
        /*0936*/ 	.byte	0xff
	.zero		1


	//   ....[113]....
        /*0938*/ 	.word	0x0000e8f0
        /*093c*/ 	.word	0x00000004
        /*0940*/ 	.word	0x000000b0
        /*0944*/ 	.short	0x010a
        /*0946*/ 	.byte	0xff
	.zero		1


	//   ....[114]....
        /*0948*/ 	.word	0x0000e970
        /*094c*/ 	.word	0x00000004
        /*0950*/ 	.word	0x000000e8
        /*0954*/ 	.short	0x010a
        /*0956*/ 	.byte	0xff
	.zero		1


	//   ....[115]....
        /*0958*/ 	.word	0x0000e9f0
        /*095c*/ 	.word	0x00000004
        /*0960*/ 	.word	0x000000b0
        /*0964*/ 	.short	0x010a
        /*0966*/ 	.byte	0xff
	.zero		1


	//   ....[116]....
        /*0968*/ 	.word	0x0000ea70
        /*096c*/ 	.word	0x00000004
        /*0970*/ 	.word	0x000000e8
        /*0974*/ 	.short	0x010a
        /*0976*/ 	.byte	0xff
	.zero		1


	//   ....[117]....
        /*0978*/ 	.word	0x0000eae0
        /*097c*/ 	.word	0x00000003
        /*0980*/ 	.word	0x000000e8
        /*0984*/ 	.short	0x010a
        /*0986*/ 	.byte	0xff
	.zero		1


	//   ....[118]....
        /*0988*/ 	.word	0x0000eb30
        /*098c*/ 	.word	0x00000025
        /*0990*/ 	.word	0x000000d0
        /*0994*/ 	.short	0x010a
        /*0996*/ 	.byte	0xff
	.zero		1


	//   ....[119]....
        /*0998*/ 	.word	0x0000eba0
        /*099c*/ 	.word	0x00000025
        /*09a0*/ 	.word	0x000000f8
        /*09a4*/ 	.short	0x010a
        /*09a6*/ 	.byte	0xff
	.zero		1


	//   ....[120]....
        /*09a8*/ 	.word	0x0000ec10
        /*09ac*/ 	.word	0x00000000
        /*09b0*/ 	.word	0x000000f8
        /*09b4*/ 	.short	0x010a
        /*09b6*/ 	.byte	0xff
	.zero		1


	//----- nvinfo : EIATTR_NUM_MBARRIERS
	.align		4
.L_78:
        /*09b8*/ 	.byte	0x03, 0x38
        /*09ba*/ 	.short	0x0027


	//----- nvinfo : EIATTR_EXIT_INSTR_OFFSETS
	.align		4
        /*09bc*/ 	.byte	0x04, 0x1c
        /*09be*/ 	.short	(.L_80 - .L_79)


	//   ....[0]....
.L_79:
        /*09c0*/ 	.word	0x0000de00


	//----- nvinfo : EIATTR_INDIRECT_BRANCH_TARGETS
	.align		4
.L_80:
        /*09c4*/ 	.byte	0x04, 0x34
        /*09c6*/ 	.short	(.L_82 - .L_81)


	//   ....[0]....
.L_81:
        /*09c8*/ 	.word	.L_x_149@srel
        /*09cc*/ 	.short	0x0
        /*09ce*/ 	.short	0x0
        /*09d0*/ 	.word	0x4
        /*09d4*/ 	.word	.L_x_150@srel
        /*09d8*/ 	.word	.L_x_151@srel
        /*09dc*/ 	.word	.L_x_152@srel
        /*09e0*/ 	.word	.L_x_10@srel


	//   ....[1]....
        /* <DEDUP_REMOVED lines=13> */


	//----- nvinfo : EIATTR_REQNTID
	.align		4
.L_82:
        /*0a14*/ 	.byte	0x04, 0x10
        /*0a16*/ 	.short	(.L_84 - .L_83)
.L_83:
        /*0a18*/ 	.word	0x00000200
        /*0a1c*/ 	.word	0x00000001
        /*0a20*/ 	.word	0x00000001


	//----- nvinfo : EIATTR_CRS_STACK_SIZE
	.align		4
.L_84:
        /*0a24*/ 	.byte	0x04, 0x1e
        /*0a26*/ 	.short	(.L_86 - .L_85)
.L_85:
        /*0a28*/ 	.word	0x00000000


	//----- nvinfo : EIATTR_CBANK_PARAM_SIZE
	.align		4
.L_86:
        /*0a2c*/ 	.byte	0x03, 0x19
        /*0a2e*/ 	.short	0x02e8


	//----- nvinfo : EIATTR_PARAM_CBANK
	.align		4
        /*0a30*/ 	.byte	0x04, 0x0a
        /*0a32*/ 	.short	(.L_88 - .L_87)
	.align		4
.L_87:
        /*0a34*/ 	.word	index@(.nv.constant0.kernel_cutlass_kernel_flash_attncuteflash_fwd_sm100FlashAttentionForwardSm100_object_at__tensor0000o12811101213_tensor0000o12811101213_tensor0000o12810111213_tensor0000o12811101213_tensor_0)
        /*0a38*/ 	.short	0x0380
        /*0a3a*/ 	.short	0x02e8


	//----- nvinfo : EIATTR_SW_WAR
	.align		4
.L_88:
        /*0a3c*/ 	.byte	0x04, 0x36
        /*0a3e*/ 	.short	(.L_90 - .L_89)
.L_89:
        /*0a40*/ 	.word	0x00000008
.L_90:


//--------------------- .nv.compat                --------------------------
	.section	.nv.compat,"",@"SHT_CUDA_COMPAT_INFO"
	.align	4
        /*0000*/ 	.byte	0x02, 0x02, 0x02, 0x00, 0x02, 0x05, 0x05, 0x00, 0x02, 0x03, 0x01, 0x00, 0x02, 0x06, 0x01, 0x00


//--------------------- .nv.callgraph             --------------------------
	.section	.nv.callgraph,"",@"SHT_CUDA_CALLGRAPH"
	.align	4
	.sectionentsize	8
	.align		4
        /*0000*/ 	.word	0x00000000
	.align		4
        /*0004*/ 	.word	0xffffffff
	.align		4
        /*0008*/ 	.word	0x00000000
	.align		4
        /*000c*/ 	.word	0xfffffffe
	.align		4
        /*0010*/ 	.word	0x00000000
	.align		4
        /*0014*/ 	.word	0xfffffffd
	.align		4
        /*0018*/ 	.word	0x00000000
	.align		4
        /*001c*/ 	.word	0xfffffffc


//--------------------- .nv.constant2.kernel_cutlass_kernel_flash_attncuteflash_fwd_sm100FlashAttentionForwardSm100_object_at__tensor0000o12811101213_tensor0000o12811101213_tensor0000o12810111213_tensor0000o12811101213_tensor_0 --------------------------
	.section	.nv.constant2.kernel_cutlass_kernel_flash_attncuteflash_fwd_sm100FlashAttentionForwardSm100_object_at__tensor0000o12811101213_tensor0000o12811101213_tensor0000o12810111213_tensor0000o12811101213_tensor_0,"a",@progbits
	.sectionflags	@""
	.align	4
.nv.constant2.kernel_cutlass_kernel_flash_attncuteflash_fwd_sm100FlashAttentionForwardSm100_object_at__tensor0000o12811101213_tensor0000o12811101213_tensor0000o12810111213_tensor0000o12811101213_tensor_0:
        /*0000*/ 	.byte	0xd0, 0x09, 0x00, 0x00, 0xa0, 0x09, 0x00, 0x00, 0x70, 0x09, 0x00, 0x00, 0x90, 0x1d, 0x00, 0x00
        /*0010*/ 	.byte	0xc0, 0x0a, 0x00, 0x00, 0x70, 0x0a, 0x00, 0x00, 0x70, 0x0a, 0x00, 0x00, 0x70, 0x0a, 0x00, 0x00
        /*0020*/ 	.byte	0x70, 0x0a, 0x00, 0x00, 0x70, 0x0a, 0x00, 0x00, 0x70, 0x0a, 0x00, 0x00, 0xf0, 0x0a, 0x00, 0x00
        /*0030*/ 	.byte	0x70, 0x0a, 0x00, 0x00


//--------------------- .text.kernel_cutlass_kernel_flash_attncuteflash_fwd_sm100FlashAttentionForwardSm100_object_at__tensor0000o12811101213_tensor0000o12811101213_tensor0000o12810111213_tensor0000o12811101213_tensor_0 --------------------------
	.section	.text.kernel_cutlass_kernel_flash_attncuteflash_fwd_sm100FlashAttentionForwardSm100_object_at__tensor0000o12811101213_tensor0000o12811101213_tensor0000o12810111213_tensor0000o12811101213_tensor_0,"ax",@progbits
	.align	128
        .global         kernel_cutlass_kernel_flash_attncuteflash_fwd_sm100FlashAttentionForwardSm100_object_at__tensor0000o12811101213_tensor0000o12811101213_tensor0000o12810111213_tensor0000o12811101213_tensor_0
        .type           kernel_cutlass_kernel_flash_attncuteflash_fwd_sm100FlashAttentionForwardSm100_object_at__tensor0000o12811101213_tensor0000o12811101213_tensor0000o12810111213_tensor0000o12811101213_tensor_0,@function
        .size           kernel_cutlass_kernel_flash_attncuteflash_fwd_sm100FlashAttentionForwardSm100_object_at__tensor0000o12811101213_tensor0000o12811101213_tensor0000o12810111213_tensor0000o12811101213_tensor_0,(.L_x_166 - kernel_cutlass_kernel_flash_attncuteflash_fwd_sm100FlashAttentionForwardSm100_object_at__tensor0000o12811101213_tensor0000o12811101213_tensor0000o12810111213_tensor0000o12811101213_tensor_0)
        .other          kernel_cutlass_kernel_flash_attncuteflash_fwd_sm100FlashAttentionForwardSm100_object_at__tensor0000o12811101213_tensor0000o12811101213_tensor0000o12810111213_tensor0000o12811101213_tensor_0,@"STO_CUDA_ENTRY STV_DEFAULT"
kernel_cutlass_kernel_flash_attncuteflash_fwd_sm100FlashAttentionForwardSm100_object_at__tensor0000o12811101213_tensor0000o12811101213_tensor0000o12810111213_tensor0000o12811101213_tensor_0:
.text.kernel_cutlass_kernel_flash_attncuteflash_fwd_sm100FlashAttentionForwardSm100_object_at__tensor0000o12811101213_tensor0000o12811101213_tensor0000o12810111213_tensor0000o12811101213_tensor_0:
[----:B------:R-:W1:Y:S01]  /*0000*/  LDC R1, c[0x0][0x37c] ;  /* 0x0000df00ff017b82 */ /* 0x000e620000000800 */
[----:B------:R-:W2:Y:S07]  /*0010*/  S2R R2, SR_TID.X ;  /* 0x0000000000027919 */ /* 0x000eae0000002100 */
[----:B------:R-:W3:Y:S01]  /*0020*/  S2UR UR16, SR_CgaCtaId ;  /* 0x00000000001079c3 */ /* 0x000ee20000008800 */
[----:B------:R-:W4:Y:S01]  /*0030*/  LDCU UR7, c[0x0][0x36c] ;  /* 0x00006d80ff0777ac */ /* 0x000f220008000800 */
[----:B------:R-:W-:Y:S01]  /*0040*/  UMOV UR10, 0x1 ;  /* 0x00000001000a7882 */ /* 0x000fe20000000000 */
[----:B------:R-:W-:-:S05]  /*0050*/  UMOV UR12, 0x1 ;  /* 0x00000001000c7882 */ /* 0x000fca0000000000 */
[----:B------:R-:W5:Y:S01]  /*0060*/  S2UR UR76, SR_CTAID.X ;  /* 0x00000000004c79c3 */ /* 0x000f620000002500 */
[----:B----4-:R-:W-:Y:S02]  /*0070*/  UISETP.EQ.U32.AND UP4, UPT, UR7, 0x1, UPT ;  /* 0x000000010700788c */ /* 0x010fe4000bf82070 */
[----:B---3--:R-:W-:-:S04]  /*0080*/  ULEA.HI UR5, UR16, UR16, URZ, 0x1 ;  /* 0x0000001010057291 */ /* 0x008fc8000f8f08ff */
[----:B------:R-:W-:Y:S02]  /*0090*/  ULOP3.LUT UR4, UR5, 0xfffffffe, URZ, 0xc0, !UPT ;  /* 0xfffffffe05047892 */ /* 0x000fe4000f8ec0ff */
[----:B------:R-:W-:Y:S01]  /*00a0*/  USHF.R.U32.HI UR5, URZ, 0x1, UR5 ;  /* 0x00000001ff057899 */ /* 0x000fe20008011605 */
[----:B--2---:R-:W-:Y:S01]  /*00b0*/  SHF.R.U32.HI R0, RZ, 0x5, R2 ;  /* 0x00000005ff007819 */ /* 0x004fe20000011602 */
[----:B------:R-:W-:Y:S02]  /*00c0*/  UISETP.NE.AND UP0, UPT, UR16, UR4, UPT ;  /* 0x000000041000728c */ /* 0x000fe4000bf05270 */
[----:B------:R-:W-:Y:S01]  /*00d0*/  UIADD3 UR6, UPT, UPT, -UR4, UR16, URZ ;  /* 0x0000001004067290 */ /* 0x000fe2000fffe1ff */
[----:B------:R-:W-:Y:S01]  /*00e0*/  R2UR UR74, R0 ;  /* 0x00000000004a72ca */ /* 0x000fe200000e0000 */
[----:B------:R-:W-:Y:S02]  /*00f0*/  UISETP.LT.AND UP0, UPT, UR16, URZ, UP0 ;  /* 0x000000ff1000728c */ /* 0x000fe40008701270 */
[----:B------:R-:W-:-:S02]  /*0100*/  UIADD3 UR4, UPT, UPT, UR5, -0x1, URZ ;  /* 0xffffffff05047890 */ /* 0x000fc4000fffe0ff */
[----:B-----5:R-:W-:Y:S02]  /*0110*/  ULOP3.LUT UR8, UR76, 0x1, URZ, 0xc0, !UPT ;  /* 0x000000014c087892 */ /* 0x020fe4000f8ec0ff */
[----:B------:R-:W-:-:S04]  /*0120*/  ULOP3.LUT UR7, UR6, 0x1, URZ, 0x3c, !UPT ;  /* 0x0000000106077892 */ /* 0x000fc8000f8e3cff */
[----:B------:R-:W-:Y:S01]  /*0130*/  IMAD.U32 R0, RZ, RZ, UR8 ;  /* 0x00000008ff007e24 */ /* 0x000fe2000f8e00ff */
[----:B------:R-:W-:Y:S02]  /*0140*/  @!UP0 UIADD3 UR4, UPT, UPT, UR5, URZ, URZ ;  /* 0x000000ff05048290 */ /* 0x000fe4000fffe0ff */
[----:B------:R-:W-:Y:S02]  /*0150*/  UISETP.NE.AND UP6, UPT, UR74, URZ, UPT ;  /* 0x000000ff4a00728c */ /* 0x000fe4000bfc5270 */
[----:B------:R-:W-:Y:S02]  /*0160*/  UIADD3 UR4, UPT, UPT, UR4, UR4, URZ ;  /* 0x0000000404047290 */ /* 0x000fe4000fffe0ff */
[----:B------:R-:W-:Y:S02]  /*0170*/  USHF.L.U32 UR8, UR10, UR6, URZ ;  /* 0x000000060a087299 */ /* 0x000fe400080006ff */
[----:B------:R-:W-:Y:S02]  /*0180*/  USHF.L.U32 UR6, UR10, UR7, URZ ;  /* 0x000000070a067299 */ /* 0x000fe400080006ff */
[----:B------:R-:W-:Y:S01]  /*0190*/  IMAD.U32 R0, RZ, RZ, UR4 ;  /* 0x00000004ff007e24 */ /* 0x000fe2000f8e00ff */
[----:B------:R-:W-:-:S02]  /*01a0*/  UISETP.NE.AND UP5, UPT, UR74, 0xc, UPT ;  /* 0x0000000c4a00788c */ /* 0x000fc4000bfa5270 */
[----:B------:R-:W-:-:S04]  /*01b0*/  @!UP6 UIADD3 UR12, UPT, UPT, -UR12, 0x100000, URZ ;  /* 0x001000000c0ce890 */ /* 0x000fc8000fffe1ff */
[----:B------:R-:W-:Y:S02]  /*01c0*/  @!UP6 USHF.L.U32 UR13, UR12, 0xb, URZ ;  /* 0x0000000b0c0de899 */ /* 0x000fe400080006ff */
[----:B------:R-:W-:Y:S01]  /*01d0*/  @!UP6 USHF.L.U32 UR12, UR12, 0x1, URZ ;  /* 0x000000010c0ce899 */ /* 0x000fe200080006ff */
[----:B------:R-:W-:Y:S01]  /*01e0*/  @!UP6 UMOV UR9, 0x400 ;  /* 0x000004000009e882 */ /* 0x000fe20000000000 */
[----:B------:R-:W-:Y:S02]  /*01f0*/  ULOP3.LUT UR75, UR6, UR8, URZ, 0xfc, !UPT ;  /* 0x00000008064b7292 */ /* 0x000fe4000f8efcff */
[----:B------:R-:W-:Y:S01]  /*0200*/  @!UP6 ULEA UR14, UR16, UR9, 0x18 ;  /* 0x00000009100ee291 */ /* 0x000fe2000f8ec0ff */
[----:B-1----:R-:W-:Y:S11]  /*0210*/  BRA.U UP6, `(.L_x_0) ;  /* 0x0000000106387547 */ /* 0x002ff6000b800000 */
[----:B------:R-:W1:Y:S02]  /*0220*/  LDCU.64 UR4, c[0x0][0x348] ;  /* 0x00006900ff0477ac */ /* 0x000e640008000a00 */
[----:B-1----:R-:W-:Y:S02]  /*0230*/  UIADD3 UR10, UP3, UPT, UR4, 0x80, URZ ;  /* 0x00000080040a7890 */ /* 0x002fe4000ff7e0ff */
[----:B------:R-:W-:Y:S02]  /*0240*/  UIADD3 UR8, UP2, UPT, UR4, 0x100, URZ ;  /* 0x0000010004087890 */ /* 0x000fe4000ff5e0ff */
[----:B------:R-:W-:Y:S02]  /*0250*/  UIADD3 UR6, UP1, UPT, UR4, 0x180, URZ ;  /* 0x0000018004067890 */ /* 0x000fe4000ff3e0ff */
[----:B------:R-:W-:Y:S02]  /*0260*/  UIADD3 UR4, UP0, UPT, UR4, 0x200, URZ ;  /* 0x0000020004047890 */ /* 0x000fe4000ff1e0ff */
[----:B------:R-:W-:-:S02]  /*0270*/  UIADD3.X UR11, UPT, UPT, URZ, UR5, URZ, UP3, !UPT ;  /* 0x00000005ff0b7290 */ /* 0x000fc40009ffe4ff */
[----:B------:R-:W-:Y:S02]  /*0280*/  UIADD3.X UR9, UPT, UPT, URZ, UR5, URZ, UP2, !UPT ;  /* 0x00000005ff097290 */ /* 0x000fe400097fe4ff */
[----:B------:R-:W-:Y:S02]  /*0290*/  UIADD3.X UR7, UPT, UPT, URZ, UR5, URZ, UP1, !UPT ;  /* 0x00000005ff077290 */ /* 0x000fe40008ffe4ff */
[----:B------:R-:W-:-:S03]  /*02a0*/  UIADD3.X UR5, UPT, UPT, URZ, UR5, URZ, UP0, !UPT ;  /* 0x00000005ff057290 */ /* 0x000fc600087fe4ff */
[----:B------:R1:W-:Y:S02]  /*02b0*/  UTMACCTL.PF [UR10] ;  /* 0x000000000a0079b9 */ /* 0x0003e40008040000 */
[----:B------:R1:W-:Y:S02]  /*02c0*/  UTMACCTL.PF [UR8] ;  /* 0x00000000080079b9 */ /* 0x0003e40008040000 */
[----:B------:R1:W-:Y:S02]  /*02d0*/  UTMACCTL.PF [UR6] ;  /* 0x00000000060079b9 */ /* 0x0003e40008040000 */
[----:B------:R1:W-:Y:S02]  /*02e0*/  UTMACCTL.PF [UR4] ;  /* 0x00000000040079b9 */ /* 0x0003e40008040000 */
[----:B-1----:R-:W-:Y:S01]  /*02f0*/  NOP ;  /* 0x0000000000007918 */ /* 0x002fe20000000000 */
.L_x_0:
[----:B------:R-:W-:Y:S05]  /*0300*/  BRA.U UP5, `(.L_x_1) ;  /* 0x00000001052c7547 */ /* 0x000fea000b800000 */
[----:B------:R-:W1:Y:S01]  /*0310*/  S2UR UR6, SR_CgaCtaId ;  /* 0x00000000000679c3 */ /* 0x000e620000008800 */
[----:B------:R-:W-:Y:S01]  /*0320*/  UMOV UR4, 0x400 ;  /* 0x0000040000047882 */ /* 0x000fe20000000000 */
[----:B------:R-:W-:Y:S01]  /*0330*/  UMOV UR5, 0x20 ;  /* 0x0000002000057882 */ /* 0x000fe20000000000 */
[----:B------:R-:W-:Y:S01]  /*0340*/  ELECT P0, URZ, PT ;  /* 0x0000000000ff782f */ /* 0x000fe20003800000 */
[----:B-1----:R-:W-:Y:S02]  /*0350*/  ULEA UR6, UR6, UR4, 0x18 ;  /* 0x0000000406067291 */ /* 0x002fe4000f8ec0ff */
[----:B------:R-:W-:-:S04]  /*0360*/  UIADD3 UR4, UPT, UPT, -UR5, 0x100000, URZ ;  /* 0x0010000005047890 */ /* 0x000fc8000fffe1ff */
[----:B------:R-:W-:Y:S02]  /*0370*/  USHF.L.U32 UR5, UR4, 0xb, URZ ;  /* 0x0000000b04057899 */ /* 0x000fe400080006ff */
[----:B------:R-:W-:Y:S01]  /*0380*/  USHF.L.U32 UR4, UR4, 0x1, URZ ;  /* 0x0000000104047899 */ /* 0x000fe200080006ff */
[----:B------:R-:W1:Y:S11]  /*0390*/  FENCE.VIEW.ASYNC.S ;  /* 0x00000000000073c6 */ /* 0x000e760000000000 */
[----:B-1----:R1:W2:Y:S01]  /*03a0*/  SYNCS.EXCH.64 URZ, [UR6+0x120], UR4 ;  /* 0x0001200406ff75b2 */ /* 0x0022a20008000100 */
[----:B------:R-:W-:Y:S01]  /*03b0*/  NOP ;  /* 0x0000000000007918 */ /* 0x000fe20000000000 */
.L_x_1:
[----:B------:R-:W-:Y:S01]  /*03c0*/  NOP ;  /* 0x0000000000007918 */ /* 0x000fe20000000000 */
[----:B------:R-:W3:Y:S02]  /*03d0*/  FENCE.VIEW.ASYNC.S ;  /* 0x00000000000073c6 */ /* 0x000ee40000000000 */
[----:B---3--:R3:W4:Y:S01]  /*03e0*/  @!UP6 SYNCS.EXCH.64 URZ, [UR14], UR12 ;  /* 0x0000000c0effe5b2 */ /* 0x0087220008000100 */
[----:B------:R3:W5:Y:S01]  /*03f0*/  @!UP6 SYNCS.EXCH.64 URZ, [UR14+0x8], UR12 ;  /* 0x0000080c0effe5b2 */ /* 0x0007620008000100 */
[----:B------:R-:W-:Y:S05]  /*0400*/  BRA.U UP6, `(.L_x_2) ;  /* 0x0000000106887547 */ /* 0x000fea000b800000 */
[----:B-1----:R-:W-:Y:S01]  /*0410*/  UMOV UR4, 0x400 ;  /* 0x0000040000047882 */ /* 0x002fe20000000000 */
[----:B------:R-:W-:Y:S01]  /*0420*/  UMOV UR6, 0x1 ;  /* 0x0000000100067882 */ /* 0x000fe20000000000 */
[----:B------:R-:W-:Y:S02]  /*0430*/  ULEA UR4, UR16, UR4, 0x18 ;  /* 0x0000000410047291 */ /* 0x000fe4000f8ec0ff */
[----:B------:R-:W-:-:S04]  /*0440*/  UIADD3 UR6, UPT, UPT, -UR6, 0x100000, URZ ;  /* 0x0010000006067890 */ /* 0x000fc8000fffe1ff */
[----:B------:R-:W-:Y:S02]  /*0450*/  USHF.L.U32 UR7, UR6, 0xb, URZ ;  /* 0x0000000b06077899 */ /* 0x000fe400080006ff */
[----:B------:R-:W-:Y:S01]  /*0460*/  USHF.L.U32 UR6, UR6, 0x1, URZ ;  /* 0x0000000106067899 */ /* 0x000fe200080006ff */
[----:B------:R-:W-:Y:S02]  /*0470*/  UMOV UR8, 0x200 ;  /* 0x0000020000087882 */ /* 0x000fe40000000000 */
[----:B------:R-:W-:-:S04]  /*0480*/  UIADD3 UR8, UPT, UPT, -UR8, 0x100000, URZ ;  /* 0x0010000008087890 */ /* 0x000fc8000fffe1ff */
[----:B------:R-:W-:Y:S02]  /*0490*/  USHF.L.U32 UR9, UR8, 0xb, URZ ;  /* 0x0000000b08097899 */ /* 0x000fe400080006ff */
[----:B------:R-:W-:Y:S01]  /*04a0*/  USHF.L.U32 UR8, UR8, 0x1, URZ ;  /* 0x0000000108087899 */ /* 0x000fe200080006ff */
[----:B------:R-:W1:Y:S02]  /*04b0*/  FENCE.VIEW.ASYNC.S ;  /* 0x00000000000073c6 */ /* 0x000e640000000000 */
[----:B-1----:R1:W3:Y:S01]  /*04c0*/  SYNCS.EXCH.64 URZ, [UR4+0x10], UR6 ;  /* 0x0000100604ff75b2 */ /* 0x0022e20008000100 */
[----:B------:R1:W5:Y:S01]  /*04d0*/  SYNCS.EXCH.64 URZ, [UR4+0x18], UR6 ;  /* 0x0000180604ff75b2 */ /* 0x0003620008000100 */
[----:B------:R1:W4:Y:S01]  /*04e0*/  SYNCS.EXCH.64 URZ, [UR4+0x20], UR6 ;  /* 0x0000200604ff75b2 */ /* 0x0003220008000100 */
[----:B------:R1:W2:Y:S01]  /*04f0*/  SYNCS.EXCH.64 URZ, [UR4+0x28], UR6 ;  /* 0x0000280604ff75b2 */ /* 0x0002a20008000100 */
[----:B------:R1:W1:Y:S01]  /*0500*/  SYNCS.EXCH.64 URZ, [UR4+0x30], UR6 ;  /* 0x0000300604ff75b2 */ /* 0x0002620008000100 */
        /* <DEDUP_REMOVED lines=17> */
[----:B------:R-:W-:Y:S01]  /*0620*/  NOP ;  /* 0x0000000000007918 */ /* 0x000fe20000000000 */
.L_x_2:
[----:B------:R-:W-:Y:S05]  /*0630*/  BRA.U UP6, `(.L_x_3) ;  /* 0x0000000106807547 */ /* 0x000fea000b800000 */
[----:B-1----:R-:W-:Y:S01]  /*0640*/  UMOV UR4, 0x400 ;  /* 0x0000040000047882 */ /* 0x002fe20000000000 */
[----:B---3--:R-:W-:Y:S01]  /*0650*/  UMOV UR14, 0x8 ;  /* 0x00000008000e7882 */ /* 0x008fe20000000000 */
[----:B------:R-:W-:Y:S01]  /*0660*/  UMOV UR8, 0x1 ;  /* 0x0000000100087882 */ /* 0x000fe20000000000 */
[----:B------:R-:W-:Y:S02]  /*0670*/  ULEA UR4, UR16, UR4, 0x18 ;  /* 0x0000000410047291 */ /* 0x000fe4000f8ec0ff */
[----:B------:R-:W-:-:S04]  /*0680*/  UIADD3 UR14, UPT, UPT, -UR14, 0x100000, URZ ;  /* 0x001000000e0e7890 */ /* 0x000fc8000fffe1ff */
[----:B------:R-:W-:Y:S02]  /*0690*/  USHF.L.U32 UR15, UR14, 0xb, URZ ;  /* 0x0000000b0e0f7899 */ /* 0x000fe400080006ff */
[----:B------:R-:W-:Y:S01]  /*06a0*/  USHF.L.U32 UR14, UR14, 0x1, URZ ;  /* 0x000000010e0e7899 */ /* 0x000fe200080006ff */
[----:B------:R-:W-:Y:S01]  /*06b0*/  UMOV UR12, 0x100 ;  /* 0x00000100000c7882 */ /* 0x000fe20000000000 */
        /* <DEDUP_REMOVED lines=10> */
[----:B------:R-:W-:Y:S02]  /*0760*/  USHF.L.U32 UR6, UR6, 0x1, URZ ;  /* 0x0000000106067899 */ /* 0x000fe400080006ff */
        /* <DEDUP_REMOVED lines=10> */
[----:B------:R1:W1:Y:S03]  /*0810*/  SYNCS.EXCH.64 URZ, [UR4+0xf0], UR6 ;  /* 0x0000f00604ff75b2 */ /* 0x0002660008000100 */
[----:B------:R1:W1:Y:S01]  /*0820*/  SYNCS.EXCH.64 URZ, [UR4+0xf8], UR10 ;  /* 0x0000f80a04ff75b2 */ /* 0x0002620008000100 */
[----:B------:R-:W-:Y:S01]  /*0830*/  NOP ;  /* 0x0000000000007918 */ /* 0x000fe20000000000 */
.L_x_3:
[----:B------:R-:W-:Y:S01]  /*0840*/  NOP ;  /* 0x0000000000007918 */ /* 0x000fe20000000000 */
[----:B------:R-:W-:Y:S05]  /*0850*/  BRA.U !UP4, `(.L_x_4) ;  /* 0x000000010c087547 */ /* 0x000fea000b800000 */
[----:B-12345:R-:W-:Y:S01]  /*0860*/  UCGABAR_ARV ;  /* 0x00000000000079c7 */ /* 0x03efe20008000000 */
[----:B------:R-:W-:Y:S05]  /*0870*/  BRA `(.L_x_5) ;  /* 0x0000000000047947 */ /* 0x000fea0003800000 */
.L_x_4:
[----:B-12345:R-:W-:Y:S01]  /*0880*/  NOP ;  /* 0x0000000000007918 */ /* 0x03efe20000000000 */
.L_x_5:
[----:B------:R-:W-:Y:S05]  /*0890*/  BRA.U !UP4, `(.L_x_6) ;  /* 0x000000010c0c7547 */ /* 0x000fea000b800000 */
[----:B------:R-:W-:Y:S01]  /*08a0*/  UCGABAR_WAIT ;  /* 0x0000000000007dc7 */ /* 0x000fe20008000000 */
[----:B------:R-:W-:Y:S01]  /*08b0*/  CCTL.IVALL ;  /* 0x00000000ff00798f */ /* 0x000fe20002000000 */
[----:B------:R-:W-:Y:S05]  /*08c0*/  BRA `(.L_x_7) ;  /* 0x0000000000047947 */ /* 0x000fea0003800000 */
.L_x_6:
[----:B------:R-:W-:Y:S06]  /*08d0*/  BAR.SYNC.DEFER_BLOCKING 0x0 ;  /* 0x0000000000007b1d */ /* 0x000fec0000010000 */
.L_x_7:
[----:B------:R-:W-:-:S09]  /*08e0*/  UISETP.GT.AND UP0, UPT, UR74, 0x6, UPT ;  /* 0x000000064a00788c */ /* 0x000fd2000bf04270 */
[----:B------:R-:W-:Y:S05]  /*08f0*/  BRA.U UP0, `(.L_x_8) ;  /* 0x0000000100407547 */ /* 0x000fea000b800000 */
[----:B------:R-:W-:Y:S01]  /*0900*/  IMAD.MOV.U32 R4, RZ, RZ, -0x4 ;  /* 0xfffffffcff047424 */ /* 0x000fe200078e00ff */
[----:B------:R-:W-:-:S04]  /*0910*/  MOV R3, UR74 ;  /* 0x0000004a00037c02 */ /* 0x000fc80008000f00 */
[----:B------:R-:W-:-:S05]  /*0920*/  VIADDMNMX.U32 R3, R4, R3, 0x3, PT ;  /* 0x0000000304037446 */ /* 0x000fca0003800003 */
[----:B------:R-:W-:-:S04]  /*0930*/  IMAD.SHL.U32 R3, R3, 0x4, RZ ;  /* 0x0000000403037824 */ /* 0x000fc800078e00ff */
[----:B------:R-:W1:Y:S02]  /*0940*/  LDC R4, c[0x2][R3] ;  /* 0x0080000003047b82 */ /* 0x000e640000000800 */
[----:B-1----:R-:W-:-:S04]  /*0950*/  SHF.R.S32.HI R5, RZ, 0x1f, R4 ;  /* 0x0000001fff057819 */ /* 0x002fc80000011404 */
.L_x_149:
[----:B------:R-:W-:Y:S05]  /*0960*/  BRX R4 -0x970                                                                                                                                                                                                      (*"BRANCH_TARGETS .L_x_150,.L_x_151,.L_x_152,.L_x_10"*) ;  /* 0xfffffff404a47949 */ /* 0x000fea000383ffff */
.L_x_152:
[----:B------:R-:W-:-:S08]  /*0970*/  NOP ;  /* 0x0000000000007918 */ /* 0x000fd00000000000 */
[----:B------:R-:W1:-:S00]  /*0980*/  USETMAXREG.DEALLOC.CTAPOOL 0x30 ;  /* 0x00000030000079c8 */ /* 0x000e4000080e0500 */
[----:B-1----:R-:W-:Y:S05]  /*0990*/  BRA `(.L_x_9) ;  /* 0x00000038003c7947 */ /* 0x002fea0003800000 */
.L_x_151:
[----:B------:R-:W-:-:S08]  /*09a0*/  NOP ;  /* 0x0000000000007918 */ /* 0x000fd00000000000 */
[----:B------:R-:W1:-:S00]  /*09b0*/  USETMAXREG.DEALLOC.CTAPOOL 0x30 ;  /* 0x00000030000079c8 */ /* 0x000e4000080e0500 */
[----:B-1----:R-:W-:Y:S05]  /*09c0*/  BRA `(.L_x_9) ;  /* 0x0000003800307947 */ /* 0x002fea0003800000 */
.L_x_150:
[----:B------:R-:W-:-:S08]  /*09d0*/  NOP ;  /* 0x0000000000007918 */ /* 0x000fd00000000000 */
[----:B------:R-:W1:-:S00]  /*09e0*/  USETMAXREG.DEALLOC.CTAPOOL 0x30 ;  /* 0x00000030000079c8 */ /* 0x000e4000080e0500 */
[----:B-1----:R-:W-:Y:S05]  /*09f0*/  BRA `(.L_x_9) ;  /* 0x0000003800247947 */ /* 0x002fea0003800000 */
.L_x_8:
[----:B------:R-:W-:Y:S01]  /*0a00*/  IMAD.MOV.U32 R4, RZ, RZ, -0x7 ;  /* 0xfffffff9ff047424 */ /* 0x000fe200078e00ff */
[----:B------:R-:W-:-:S04]  /*0a10*/  MOV R3, UR74 ;  /* 0x0000004a00037c02 */ /* 0x000fc80008000f00 */
[----:B------:R-:W-:-:S05]  /*0a20*/  VIADDMNMX.U32 R3, R4, R3, 0x8, PT ;  /* 0x0000000804037446 */ /* 0x000fca0003800003 */
[----:B------:R-:W-:-:S04]  /*0a30*/  IMAD.SHL.U32 R3, R3, 0x4, RZ ;  /* 0x0000000403037824 */ /* 0x000fc800078e00ff */
[----:B------:R-:W1:Y:S02]  /*0a40*/  LDC R4, c[0x2][R3+0x10] ;  /* 0x0080040003047b82 */ /* 0x000e640000000800 */
[----:B-1----:R-:W-:-:S04]  /*0a50*/  SHF.R.S32.HI R5, RZ, 0x1f, R4 ;  /* 0x0000001fff057819 */ /* 0x002fc80000011404 */
.L_x_154:
[----:B------:R-:W-:Y:S05]  /*0a60*/  BRX R4 -0xa70                                                                                                                                                                                                      (*"BRANCH_TARGETS .L_x_155,.L_x_156,.L_x_162"*) ;  /* 0xfffffff404647949 */ /* 0x000fea000383ffff */
.L_x_156:
[----:B------:R-:W-:-:S09]  /*0a70*/  UISETP.NE.AND UP0, UPT, UR74, 0xf, UPT ;  /* 0x0000000f4a00788c */ /* 0x000fd2000bf05270 */
[----:B------:R-:W-:Y:S05]  /*0a80*/  BRA.U UP0, `(.L_x_10) ;  /* 0x0000001100c07547 */ /* 0x000fea000b800000 */
[----:B------:R-:W-:-:S08]  /*0a90*/  NOP ;  /* 0x0000000000007918 */ /* 0x000fd00000000000 */
[----:B------:R-:W1:-:S00]  /*0aa0*/  USETMAXREG.DEALLOC.CTAPOOL 0x30 ;  /* 0x00000030000079c8 */ /* 0x000e4000080e0500 */
[----:B-1----:R-:W-:Y:S05]  /*0ab0*/  BRA `(.L_x_9) ;  /* 0x0000003400f47947 */ /* 0x002fea0003800000 */
.L_x_155:
[----:B------:R-:W-:-:S08]  /*0ac0*/  NOP ;  /* 0x0000000000007918 */ /* 0x000fd00000000000 */
[----:B------:R-:W1:-:S00]  /*0ad0*/  USETMAXREG.DEALLOC.CTAPOOL 0x30 ;  /* 0x00000030000079c8 */ /* 0x000e4000080e0500 */
[----:B-1----:R-:W-:Y:S05]  /*0ae0*/  BRA `(.L_x_9) ;  /* 0x0000003400e87947 */ /* 0x002fea0003800000 */
.L_x_162:
[----:B------:R-:W-:-:S08]  /*0af0*/  NOP ;  /* 0x0000000000007918 */ /* 0x000fd00000000000 */
[----:B------:R-:W1:-:S00]  /*0b00*/  USETMAXREG.DEALLOC.CTAPOOL 0x30 ;  /* 0x00000030000079c8 */ /* 0x000e4000080e0500 */
[----:B------:R-:W2:Y:S01]  /*0b10*/  LDCU UR4, c[0x0][0x640] ;  /* 0x0000c800ff0477ac */ /* 0x000ea20008000800 */
[----:B-1----:R-:W-:Y:S01]  /*0b20*/  HFMA2 R6, -RZ, RZ, 0, 5.9604644775390625e-08 ;  /* 0x00000001ff067431 */ /* 0x002fe200000001ff */
[----:B------:R-:W-:Y:S01]  /*0b30*/  MOV R4, 0x1 ;  /* 0x0000000100047802 */ /* 0x000fe20000000f00 */
[----:B------:R-:W1:Y:S01]  /*0b40*/  LDCU.U8 UR8, c[0x0][0x644] ;  /* 0x0000c880ff0877ac */ /* 0x000e620008000000 */
[----:B------:R-:W3:Y:S01]  /*0b50*/  LDCU.U8 UR7, c[0x0][0x645] ;  /* 0x0000c8a0ff0777ac */ /* 0x000ee20008000000 */
[----:B------:R-:W4:Y:S01]  /*0b60*/  LDCU UR6, c[0x0][0x654] ;  /* 0x0000ca80ff0677ac */ /* 0x000f220008000800 */
[----:B------:R-:W5:Y:S01]  /*0b70*/  LDCU.U8 UR13, c[0x0][0x638] ;  /* 0x0000c700ff0d77ac */ /* 0x000f620008000000 */
[----:B--2---:R-:W-:Y:S01]  /*0b80*/  UIMAD.WIDE.U32 UR4, UR76, UR4, URZ ;  /* 0x000000044c0472a5 */ /* 0x004fe2000f8e00ff */
[----:B------:R-:W5:Y:S03]  /*0b90*/  LDCU.U8 UR14, c[0x0][0x650] ;  /* 0x0000ca00ff0e77ac */ /* 0x000f660008000000 */
[----:B------:R-:W-:Y:S01]  /*0ba0*/  UIADD3 UR4, UPT, UPT, -UR5, UR76, URZ ;  /* 0x0000004c05047290 */ /* 0x000fe2000fffe1ff */
[----:B------:R-:W2:Y:S03]  /*0bb0*/  LDCU.U8 UR11, c[0x0][0x639] ;  /* 0x0000c720ff0b77ac */ /* 0x000ea60008000000 */
[----:B-1----:R-:W-:Y:S01]  /*0bc0*/  USHF.R.U32.HI UR4, URZ, UR8, UR4 ;  /* 0x00000008ff047299 */ /* 0x002fe20008011604 */
[----:B------:R-:W1:Y:S03]  /*0bd0*/  LDCU.64 UR8, c[0x0][0x630] ;  /* 0x0000c600ff0877ac */ /* 0x000e660008000a00 */
[----:B------:R-:W-:Y:S01]  /*0be0*/  UIADD3 UR4, UPT, UPT, UR5, UR4, URZ ;  /* 0x0000000405047290 */ /* 0x000fe2000fffe0ff */
[----:B------:R-:W2:Y:S03]  /*0bf0*/  LDCU.U8 UR12, c[0x0][0x651] ;  /* 0x0000ca20ff0c77ac */ /* 0x000ea60008000000 */
[----:B---3--:R-:W-:Y:S01]  /*0c00*/  USHF.R.U32.HI UR10, URZ, UR7, UR4 ;  /* 0x00000007ff0a7299 */ /* 0x008fe20008011604 */
[----:B------:R-:W3:Y:S03]  /*0c10*/  LDCU UR7, c[0x0][0x63c] ;  /* 0x0000c780ff0777ac */ /* 0x000ee60008000800 */
[----:B----4-:R-:W-:-:S02]  /*0c20*/  UISETP.GE.AND UP0, UPT, UR10, UR6, UPT ;  /* 0x000000060a00728c */ /* 0x010fc4000bf06270 */
[----:B------:R-:W-:Y:S02]  /*0c30*/  UIADD3 UR4, UPT, UPT, -UR10, URZ, URZ ;  /* 0x000000ff0a047290 */ /* 0x000fe4000fffe1ff */
[----:B-----5:R-:W-:Y:S01]  /*0c40*/  USEL UR6, UR13, UR14, !UP0 ;  /* 0x0000000e0d067287 */ /* 0x020fe2000c000000 */
[----:B------:R-:W4:Y:S03]  /*0c50*/  LDCU.U8 UR14, c[0x0][0x62c] ;  /* 0x0000c580ff0e77ac */ /* 0x000f260008000000 */
[----:B------:R-:W-:-:S03]  /*0c60*/  ULOP3.LUT UR6, UR6, 0xff, URZ, 0xc0, !UPT ;  /* 0x000000ff06067892 */ /* 0x000fc6000f8ec0ff */
[----:B-1----:R-:W1:Y:S01]  /*0c70*/  @UP0 LDCU UR9, c[0x0][0x64c] ;  /* 0x0000c980ff0907ac */ /* 0x002e620008000800 */
[----:B---3--:R-:W-:Y:S01]  /*0c80*/  UIMAD UR7, UR4, UR7, UR76 ;  /* 0x00000007040772a4 */ /* 0x008fe2000f8e024c */
[----:B------:R-:W3:Y:S03]  /*0c90*/  @UP0 LDCU UR8, c[0x0][0x648] ;  /* 0x0000c900ff0807ac */ /* 0x000ee60008000800 */
[----:B-1----:R-:W-:Y:S02]  /*0ca0*/  UIMAD.WIDE.U32 UR4, UR7, UR9, URZ ;  /* 0x00000009070472a5 */ /* 0x002fe4000f8e00ff */
[----:B--2---:R-:W-:Y:S02]  /*0cb0*/  USEL UR9, UR11, UR12, !UP0 ;  /* 0x0000000c0b097287 */ /* 0x004fe4000c000000 */
[----:B------:R-:W-:Y:S01]  /*0cc0*/  UIADD3 UR4, UPT, UPT, UR7, -UR5, URZ ;  /* 0x8000000507047290 */ /* 0x000fe2000fffe0ff */
[----:B------:R-:W1:Y:S03]  /*0cd0*/  LDCU.64 UR12, c[0x0][0x620] ;  /* 0x0000c400ff0c77ac */ /* 0x000e660008000a00 */
[----:B------:R-:W-:-:S02]  /*0ce0*/  USHF.R.U32.HI UR4, URZ, UR6, UR4 ;  /* 0x00000006ff047299 */ /* 0x000fc40008011604 */
[----:B------:R-:W-:Y:S02]  /*0cf0*/  ULOP3.LUT UR6, UR9, 0xff, URZ, 0xc0, !UPT ;  /* 0x000000ff09067892 */ /* 0x000fe4000f8ec0ff */
[----:B------:R-:W-:Y:S01]  /*0d00*/  UIADD3 UR4, UPT, UPT, UR5, UR4, URZ ;  /* 0x0000000405047290 */ /* 0x000fe2000fffe0ff */
[----:B------:R-:W2:Y:S03]  /*0d10*/  LDCU UR5, c[0x0][0x628] ;  /* 0x0000c500ff0577ac */ /* 0x000ea60008000800 */
[----:B------:R-:W-:Y:S01]  /*0d20*/  USHF.R.U32.HI UR22, URZ, UR6, UR4 ;  /* 0x00000006ff167299 */ /* 0x000fe20008011604 */
[----:B------:R-:W5:Y:S03]  /*0d30*/  LDCU.U8 UR11, c[0x0][0x62d] ;  /* 0x0000c5a0ff0b77ac */ /* 0x000f660008000000 */
[----:B------:R-:W-:-:S04]  /*0d40*/  UIADD3 UR4, UPT, UPT, -UR22, URZ, URZ ;  /* 0x000000ff16047290 */ /* 0x000fc8000fffe1ff */
[----:B---3--:R-:W-:-:S04]  /*0d50*/  UIMAD UR4, UR8, UR4, UR7 ;  /* 0x00000004080472a4 */ /* 0x008fc8000f8e0207 */
[----:B-1----:R-:W-:-:S04]  /*0d60*/  UIMAD UR6, UR10, UR12, UR4 ;  /* 0x0000000c0a0672a4 */ /* 0x002fc8000f8e0204 */
[----:B--2---:R-:W-:-:S07]  /*0d70*/  UIMAD.WIDE.U32 UR4, UR6, UR5, URZ ;  /* 0x00000005060472a5 */ /* 0x004fce000f8e00ff */
[----:B------:R-:W-:Y:S02]  /*0d80*/  UMOV UR4, UR5 ;  /* 0x0000000500047c82 */ /* 0x000fe40008000000 */
[----:B------:R-:W-:Y:S02]  /*0d90*/  UIADD3 UR29, UPT, UPT, UR6, -UR4, URZ ;  /* 0x80000004061d7290 */ /* 0x000fe4000fffe0ff */
[----:B------:R-:W1:Y:S02]  /*0da0*/  LDCU UR5, c[0x0][0x60c] ;  /* 0x0000c180ff0577ac */ /* 0x000e640008000800 */
[----:B----4-:R-:W-:-:S04]  /*0db0*/  USHF.R.U32.HI UR29, URZ, UR14, UR29 ;  /* 0x0000000eff1d7299 */ /* 0x010fc8000801161d */
[----:B------:R-:W-:-:S03]  /*0dc0*/  UIADD3 UR29, UPT, UPT, UR4, UR29, URZ ;  /* 0x0000001d041d7290 */ /* 0x000fc6000fffe0ff */
[----:B------:R-:W-:Y:S01]  /*0dd0*/  UMOV UR4, URZ ;  /* 0x000000ff00047c82 */ /* 0x000fe20008000000 */
[----:B-----5:R-:W-:-:S04]  /*0de0*/  USHF.R.U32.HI UR29, URZ, UR11, UR29 ;  /* 0x0000000bff1d7299 */ /* 0x020fc8000801161d */
[----:B------:R-:W-:Y:S02]  /*0df0*/  UIADD3 UR28, UPT, UPT, -UR29, URZ, URZ ;  /* 0x000000ff1d1c7290 */ /* 0x000fe4000fffe1ff */
[----:B-1----:R-:W-:Y:S02]  /*0e00*/  UISETP.GE.AND UP0, UPT, UR76, UR5, UPT ;  /* 0x000000054c00728c */ /* 0x002fe4000bf06270 */
[----:B------:R-:W-:-:S07]  /*0e10*/  UIMAD UR28, UR28, UR13, UR6 ;  /* 0x0000000d1c1c72a4 */ /* 0x000fce000f8e0206 */
[----:B------:R-:W-:Y:S05]  /*0e20*/  BRA.U UP0, `(.L_x_11) ;  /* 0x0000000900e07547 */ /* 0x000fea000b800000 */
[----:B------:R-:W-:Y:S01]  /*0e30*/  UMOV UR15, 0x400 ;  /* 0x00000400000f7882 */ /* 0x000fe20000000000 */
[----:B------:R-:W-:Y:S01]  /*0e40*/  MOV R4, 0x80000000 ;  /* 0x8000000000047802 */ /* 0x000fe20000000f00 */
[----:B------:R-:W-:Y:S01]  /*0e50*/  ULEA UR15, UR16, UR15, 0x18 ;  /* 0x0000000f100f7291 */ /* 0x000fe2000f8ec0ff */
[----:B------:R-:W1:Y:S01]  /*0e60*/  LDCU UR30, c[0x0][0x614] ;  /* 0x0000c280ff1e77ac */ /* 0x000e620008000800 */
[----:B------:R-:W2:Y:S07]  /*0e70*/  LDCU UR9, c[0x0][0x38c] ;  /* 0x00007180ff0977ac */ /* 0x000eae0008000800 */
[----:B------:R-:W3:Y:S01]  /*0e80*/  SYNCS.PHASECHK.TRANS64.TRYWAIT P0, [UR15+0x60], R4 ;  /* 0x00006004ff0075a7 */ /* 0x000ee2000800110f */
[----:B------:R-:W4:Y:S01]  /*0e90*/  LDCU UR4, c[0x0][0x380] ;  /* 0x00007000ff0477ac */ /* 0x000f220008000800 */
[----:B------:R-:W-:Y:S01]  /*0ea0*/  UMOV UR20, 0x0 ;  /* 0x0000000000147882 */ /* 0x000fe20000000000 */
[----:B------:R-:W-:Y:S01]  /*0eb0*/  UMOV UR21, 0x1 ;  /* 0x0000000100157882 */ /* 0x000fe20000000000 */
[----:B------:R-:W5:Y:S01]  /*0ec0*/  LDCU.64 UR16, c[0x0][0x348] ;  /* 0x00006900ff1077ac */ /* 0x000f620008000a00 */
[----:B-1----:R-:W-:Y:S01]  /*0ed0*/  UIADD3 UR5, UPT, UPT, -UR22, UR30, URZ ;  /* 0x0000001e16057290 */ /* 0x002fe2000fffe1ff */
[----:B------:R-:W1:Y:S01]  /*0ee0*/  LDCU.64 UR18, c[0x0][0x348] ;  /* 0x00006900ff1277ac */ /* 0x000e620008000a00 */
[----:B--2---:R-:W-:-:S02]  /*0ef0*/  UIADD3 UR7, UPT, UPT, -UR9, URZ, URZ ;  /* 0x000000ff09077290 */ /* 0x004fc4000fffe1ff */
[----:B----4-:R-:W-:Y:S02]  /*0f00*/  UIADD3 UR4, UPT, UPT, UR9, -UR4, URZ ;  /* 0x8000000409047290 */ /* 0x010fe4000fffe0ff */
[----:B------:R-:W-:Y:S02]  /*0f10*/  UIADD3 UR10, UPT, UPT, UR9, -0x1, URZ ;  /* 0xffffffff090a7890 */ /* 0x000fe4000fffe0ff */
[----:B------:R-:W-:Y:S02]  /*0f20*/  ULEA UR4, UR5, UR4, 0x7 ;  /* 0x0000000405047291 */ /* 0x000fe4000f8e38ff */
[----:B------:R-:W-:Y:S02]  /*0f30*/  USHF.R.S32.HI UR7, URZ, 0x1f, UR7 ;  /* 0x0000001fff077899 */ /* 0x000fe40008011407 */
[----:B------:R-:W-:Y:S02]  /*0f40*/  UIADD3 UR6, UPT, UPT, -UR4, URZ, URZ ;  /* 0x000000ff04067290 */ /* 0x000fe4000fffe1ff */
[----:B------:R-:W-:-:S02]  /*0f50*/  UIADD3 UR5, UPT, UPT, UR4, -0x1, URZ ;  /* 0xffffffff04057890 */ /* 0x000fc4000fffe0ff */
[----:B------:R-:W-:Y:S02]  /*0f60*/  USHF.R.S32.HI UR6, URZ, 0x1f, UR6 ;  /* 0x0000001fff067899 */ /* 0x000fe40008011406 */
[----:B------:R-:W-:Y:S02]  /*0f70*/  UISETP.GT.AND UP0, UPT, UR9, URZ, UPT ;  /* 0x000000ff0900728c */ /* 0x000fe4000bf04270 */
[----:B------:R-:W-:Y:S02]  /*0f80*/  UISETP.GT.AND UP1, UPT, UR4, URZ, UPT ;  /* 0x000000ff0400728c */ /* 0x000fe4000bf24270 */
[----:B------:R-:W-:Y:S02]  /*0f90*/  USHF.R.S32.HI UR8, URZ, 0x1f, UR10 ;  /* 0x0000001fff087899 */ /* 0x000fe4000801140a */
[----:B------:R-:W-:Y:S02]  /*0fa0*/  ULEA.HI UR9, UR7, -UR9, URZ, 0x7 ;  /* 0x8000000907097291 */ /* 0x000fe4000f8f38ff */
[----:B------:R-:W-:-:S02]  /*0fb0*/  ULEA.HI UR4, UR6, -UR4, URZ, 0x7 ;  /* 0x8000000406047291 */ /* 0x000fc4000f8f38ff */
[----:B------:R-:W-:Y:S02]  /*0fc0*/  USHF.R.S32.HI UR7, URZ, 0x1f, UR5 ;  /* 0x0000001fff077899 */ /* 0x000fe40008011405 */
[----:B------:R-:W-:Y:S02]  /*0fd0*/  ULEA.HI UR10, UR8, UR10, URZ, 0x7 ;  /* 0x0000000a080a7291 */ /* 0x000fe4000f8f38ff */
[----:B------:R-:W-:Y:S02]  /*0fe0*/  USHF.R.S32.HI UR4, URZ, 0x7, UR4 ;  /* 0x00000007ff047899 */ /* 0x000fe40008011404 */
[----:B------:R-:W-:Y:S02]  /*0ff0*/  USHF.R.S32.HI UR8, URZ, 0x7, UR9 ;  /* 0x00000007ff087899 */ /* 0x000fe40008011409 */
[----:B------:R-:W-:Y:S02]  /*1000*/  ULEA.HI UR5, UR7, UR5, URZ, 0x7 ;  /* 0x0000000507057291 */ /* 0x000fe4000f8f38ff */
[----:B------:R-:W-:-:S02]  /*1010*/  UIADD3 UR6, UPT, UPT, -UR4, URZ, URZ ;  /* 0x000000ff04067290 */ /* 0x000fc4000fffe1ff */
[----:B------:R-:W-:Y:S02]  /*1020*/  @UP0 UIMAD.WIDE UR12, UR10, 0x2000000, UR20 ;  /* 0x020000000a0c08a5 */ /* 0x000fe4000f8e0214 */
[----:B------:R-:W-:Y:S02]  /*1030*/  ULEA.HI.SX32 UR5, UR5, 0x1, 0x19 ;  /* 0x0000000105057891 */ /* 0x000fe4000f8fcaff */
[----:B------:R-:W-:Y:S02]  /*1040*/  UIADD3 UR4, UPT, UPT, -UR8, URZ, URZ ;  /* 0x000000ff08047290 */ /* 0x000fe4000fffe1ff */
[----:B------:R-:W-:Y:S02]  /*1050*/  UIADD3 UR25, UPT, UPT, UR15, 0x10, URZ ;  /* 0x000000100f197890 */ /* 0x000fe4000fffe0ff */
[----:B------:R-:W-:Y:S01]  /*1060*/  ULOP3.LUT UR11, UR76, 0x1, URZ, 0xc0, !UPT ;  /* 0x000000014c0b7892 */ /* 0x000fe2000f8ec0ff */
[----:B------:R-:W-:Y:S02]  /*1070*/  @!UP1 UMOV UR5, UR6 ;  /* 0x0000000600059c82 */ /* 0x000fe40008000000 */
[----:B------:R-:W-:Y:S01]  /*1080*/  @UP0 UMOV UR4, UR13 ;  /* 0x0000000d00040c82 */ /* 0x000fe20008000000 */
[----:B------:R-:W-:-:S02]  /*1090*/  ULOP3.LUT UR25, UR25, 0xfefffc10, URZ, 0xc0, !UPT ;  /* 0xfefffc1019197892 */ /* 0x000fc4000f8ec0ff */
[----:B------:R-:W-:Y:S02]  /*10a0*/  UISETP.LT.AND UP0, UPT, UR5, UR4, UPT ;  /* 0x000000040500728c */ /* 0x000fe4000bf01270 */
[----:B------:R-:W-:Y:S02]  /*10b0*/  UISETP.NE.AND UP3, UPT, UR11, URZ, UPT ;  /* 0x000000ff0b00728c */ /* 0x000fe4000bf65270 */
[----:B------:R-:W-:Y:S02]  /*10c0*/  USEL UR14, UR5, UR4, UP0 ;  /* 0x00000004050e7287 */ /* 0x000fe40008000000 */
[----:B------:R-:W-:Y:S02]  /*10d0*/  USHF.L.U32 UR10, UR11, 0x6, URZ ;  /* 0x000000060b0a7899 */ /* 0x000fe400080006ff */
[----:B------:R-:W-:Y:S02]  /*10e0*/  USHF.L.U32 UR23, UR14, 0x7, URZ ;  /* 0x000000070e177899 */ /* 0x000fe400080006ff */
[----:B-----5:R-:W-:-:S02]  /*10f0*/  UIADD3 UR6, UP2, UPT, UR16, 0x100, URZ ;  /* 0x0000010010067890 */ /* 0x020fc4000ff5e0ff */
[----:B-1----:R-:W-:Y:S02]  /*1100*/  UIADD3 UR8, UP1, UPT, UR18, 0x100, URZ ;  /* 0x0000010012087890 */ /* 0x002fe4000ff3e0ff */
[----:B------:R-:W-:Y:S02]  /*1110*/  UIADD3 UR11, UPT, UPT, UR23, -0x80, URZ ;  /* 0xffffff80170b7890 */ /* 0x000fe4000fffe0ff */
[----:B------:R-:W-:Y:S01]  /*1120*/  UIADD3.X UR7, UPT, UPT, URZ, UR17, URZ, UP2, !UPT ;  /* 0x00000011ff077290 */ /* 0x000fe200097fe4ff */
[----:B------:R-:W-:Y:S01]  /*1130*/  UMOV UR26, URZ ;  /* 0x000000ff001a7c82 */ /* 0x000fe20008000000 */
[----:B------:R-:W-:Y:S02]  /*1140*/  UIADD3.X UR4, UPT, UPT, URZ, UR19, URZ, UP1, !UPT ;  /* 0x00000013ff047290 */ /* 0x000fe40008ffe4ff */
[----:B------:R-:W-:Y:S02]  /*1150*/  UIADD3 UR24, UPT, UPT, UR15, 0x10800, URZ ;  /* 0x000108000f187890 */ /* 0x000fe4000fffe0ff */
[----:B------:R-:W-:-:S02]  /*1160*/  UIADD3 UR16, UPT, UPT, UR15, 0x12800, URZ ;  /* 0x000128000f107890 */ /* 0x000fc4000fffe0ff */
[----:B------:R-:W-:Y:S01]  /*1170*/  UIADD3 UR27, UPT, UPT, UR10, UR11, URZ ;  /* 0x0000000b0a1b7290 */ /* 0x000fe2000fffe0ff */
[----:B------:R-:W-:Y:S01]  /*1180*/  UMOV UR18, 0x40 ;  /* 0x0000004000127882 */ /* 0x000fe20000000000 */
[----:B------:R-:W-:Y:S01]  /*1190*/  UMOV UR20, UR28 ;  /* 0x0000001c00147c82 */ /* 0x000fe20008000000 */
[----:B------:R-:W-:Y:S01]  /*11a0*/  UMOV UR21, UR29 ;  /* 0x0000001d00157c82 */ /* 0x000fe20008000000 */
[----:B------:R-:W-:Y:S01]  /*11b0*/  UMOV UR17, UR25 ;  /* 0x0000001900117c82 */ /* 0x000fe20008000000 */
[----:B---3--:R-:W-:Y:S07]  /*11c0*/  @!P0 BRA `(.L_x_12) ;  /* 0x000000cc00108947 */ /* 0x008fee0003800000 */
.L_x_89:
[----:B------:R-:W-:Y:S05]  /*11d0*/  BRA.U UP3, `(.L_x_13) ;  /* 0x00000001030c7547 */ /* 0x000fea000b800000 */
[----:B------:R-:W-:-:S13]  /*11e0*/  ELECT P0, URZ, PT ;  /* 0x0000000000ff782f */ /* 0x000fda0003800000 */
[----:B-1----:R-:W-:-:S04]  /*11f0*/  @P0 MOV R3, 0x8000 ;  /* 0x0000800000030802 */ /* 0x002fc80000000f00 */
[----:B------:R2:W-:Y:S03]  /*1200*/  @P0 SYNCS.ARRIVE.TRANS64 RZ, [UR15+0x10], R3 ;  /* 0x00001003ffff09a7 */ /* 0x0005e6000800000f */
.L_x_13:
[----:B------:R-:W-:Y:S01]  /*1210*/  UMOV UR5, UR4 ;  /* 0x0000000400057c82 */ /* 0x000fe20008000000 */
[----:B------:R-:W-:Y:S01]  /*1220*/  UMOV UR19, UR27 ;  /* 0x0000001b00137c82 */ /* 0x000fe20008000000 */
[----:B------:R-:W-:Y:S01]  /*1230*/  UMOV UR4, UR8 ;  /* 0x0000000800047c82 */ /* 0x000fe20008000000 */
[----:B------:R3:W-:Y:S01]  /*1240*/  UTMALDG.4D.2CTA [UR24], [UR6], desc[URZ] ;  /* 0x0000ff18060075b4 */ /* 0x0007e20008219000 */
[----:B------:R-:W4:Y:S01]  /*1250*/  LDCU.64 UR8, c[0x0][0x348] ;  /* 0x00006900ff0877ac */ /* 0x000f220008000a00 */
[----:B------:R-:W-:Y:S01]  /*1260*/  ULOP3.LUT UR12, UR76, 0x1, URZ, 0xc0, !UPT ;  /* 0x000000014c0c7892 */ /* 0x000fe2000f8ec0ff */
[----:B------:R5:W-:Y:S01]  /*1270*/  UTMALDG.4D.2CTA [UR16], [UR4], desc[URZ] ;  /* 0x0000ff10040075b4 */ /* 0x000be20008219000 */
[----:B------:R-:W1:Y:S01]  /*1280*/  SYNCS.PHASECHK.TRANS64.TRYWAIT P0, [UR15+0x8], R4 ;  /* 0x00000804ff0075a7 */ /* 0x000e62000800110f */
[----:B----4-:R-:W-:Y:S01]  /*1290*/  UIADD3 UR8, UP0, UPT, UR8, 0x80, URZ ;  /* 0x0000008008087890 */ /* 0x010fe2000ff1e0ff */
[----:B---3--:R-:W3:Y:S01]  /*12a0*/  LDCU.64 UR6, c[0x0][0x348] ;  /* 0x00006900ff0677ac */ /* 0x008ee20008000a00 */
[----:B------:R-:W-:Y:S01]  /*12b0*/  ULOP3.LUT UR25, UR15, 0xfefffc00, URZ, 0xc0, !UPT ;  /* 0xfefffc000f197892 */ /* 0x000fe2000f8ec0ff */
[----:B------:R-:W-:Y:S01]  /*12c0*/  UMOV UR26, URZ ;  /* 0x000000ff001a7c82 */ /* 0x000fe20008000000 */
[----:B------:R-:W-:-:S02]  /*12d0*/  UIADD3 UR24, UPT, UPT, UR15, 0x8800, URZ ;  /* 0x000088000f187890 */ /* 0x000fc4000fffe0ff */
[----:B-----5:R-:W-:Y:S02]  /*12e0*/  ULOP3.LUT UR4, URZ, UR22, URZ, 0x33, !UPT ;  /* 0x00000016ff047292 */ /* 0x020fe4000f8e33ff */
[----:B------:R-:W-:Y:S02]  /*12f0*/  UIADD3.X UR5, UPT, UPT, URZ, UR9, URZ, UP0, !UPT ;  /* 0x00000009ff057290 */ /* 0x000fe400087fe4ff */
[----:B------:R-:W-:Y:S02]  /*1300*/  UIADD3 UR4, UPT, UPT, UR4, UR30, URZ ;  /* 0x0000001e04047290 */ /* 0x000fe4000fffe0ff */
[----:B------:R-:W-:Y:S02]  /*1310*/  UIADD3 UR16, UPT, UPT, UR15, 0xc800, URZ ;  /* 0x0000c8000f107890 */ /* 0x000fe4000fffe0ff */
[----:B------:R-:W-:Y:S02]  /*1320*/  ULEA UR4, UR4, UR12, 0x1 ;  /* 0x0000000c04047291 */ /* 0x000fe4000f8e08ff */
[----:B---3--:R-:W-:-:S02]  /*1330*/  UIADD3 UR6, UP1, UPT, UR6, 0x80, URZ ;  /* 0x0000008006067890 */ /* 0x008fc4000ff3e0ff */
[----:B------:R-:W-:Y:S02]  /*1340*/  USHF.L.U32 UR27, UR4, 0x7, URZ ;  /* 0x00000007041b7899 */ /* 0x000fe400080006ff */
[----:B------:R-:W-:Y:S01]  /*1350*/  UIADD3.X UR7, UPT, UPT, URZ, UR7, URZ, UP1, !UPT ;  /* 0x00000007ff077290 */ /* 0x000fe20008ffe4ff */
[----:B------:R-:W-:Y:S01]  /*1360*/  UMOV UR18, 0x40 ;  /* 0x0000004000127882 */ /* 0x000fe20000000000 */
[----:B------:R-:W-:Y:S01]  /*1370*/  UMOV UR20, UR28 ;  /* 0x0000001c00147c82 */ /* 0x000fe20008000000 */
[----:B------:R-:W-:Y:S01]  /*1380*/  UMOV UR21, UR29 ;  /* 0x0000001d00157c82 */ /* 0x000fe20008000000 */
[----:B------:R-:W-:Y:S01]  /*1390*/  UMOV UR17, UR25 ;  /* 0x0000001900117c82 */ /* 0x000fe20008000000 */
[----:B-1----:R-:W-:Y:S06]  /*13a0*/  @!P0 BRA `(.L_x_14) ;  /* 0x000000c800b88947 */ /* 0x002fec0003800000 */
.L_x_91:
[----:B------:R-:W-:Y:S05]  /*13b0*/  BRA.U UP3, `(.L_x_15) ;  /* 0x00000001030c7547 */ /* 0x000fea000b800000 */
[----:B------:R-:W-:-:S13]  /*13c0*/  ELECT P0, URZ, PT ;  /* 0x0000000000ff782f */ /* 0x000fda0003800000 */
[----:B-12---:R-:W-:-:S04]  /*13d0*/  @P0 MOV R3, 0x10000 ;  /* 0x0001000000030802 */ /* 0x006fc80000000f00 */
[----:B------:R3:W-:Y:S03]  /*13e0*/  @P0 SYNCS.ARRIVE.TRANS64 RZ, [UR15], R3 ;  /* 0x00000003ffff09a7 */ /* 0x0007e6000800000f */
.L_x_15:
[----:B------:R-:W-:Y:S01]  /*13f0*/  UMOV UR19, UR27 ;  /* 0x0000001b00137c82 */ /* 0x000fe20008000000 */
[----:B------:R-:W-:Y:S01]  /*1400*/  UMOV UR4, UR8 ;  /* 0x0000000800047c82 */ /* 0x000fe20008000000 */
[----:B------:R-:W-:Y:S01]  /*1410*/  UTMALDG.4D.2CTA [UR24], [UR6], desc[URZ] ;  /* 0x0000ff18060075b4 */ /* 0x000fe20008219000 */
[----:B------:R-:W-:Y:S02]  /*1420*/  UIADD3 UR9, UPT, UPT, UR15, 0x18, URZ ;  /* 0x000000180f097890 */ /* 0x000fe4000fffe0ff */
[----:B------:R-:W-:Y:S02]  /*1430*/  UIADD3 UR8, UPT, UPT, UR15, 0x14800, URZ ;  /* 0x000148000f087890 */ /* 0x000fe4000fffe0ff */
[----:B------:R-:W-:Y:S01]  /*1440*/  ULOP3.LUT UR9, UR9, 0xfefffc18, URZ, 0xc0, !UPT ;  /* 0xfefffc1809097892 */ /* 0x000fe2000f8ec0ff */
[----:B------:R-:W-:Y:S01]  /*1450*/  UMOV UR12, UR28 ;  /* 0x0000001c000c7c82 */ /* 0x000fe20008000000 */
[----:B------:R4:W-:Y:S01]  /*1460*/  UTMALDG.4D.2CTA [UR16], [UR4], desc[URZ] ;  /* 0x0000ff10040075b4 */ /* 0x0009e20008219000 */
[----:B------:R-:W5:Y:S01]  /*1470*/  SYNCS.PHASECHK.TRANS64.TRYWAIT P0, [UR15+0x68], R4 ;  /* 0x00006804ff0075a7 */ /* 0x000f62000800110f */
[----:B------:R-:W-:Y:S01]  /*1480*/  UMOV UR13, UR29 ;  /* 0x0000001d000d7c82 */ /* 0x000fe20008000000 */
[----:B----4-:R-:W4:Y:S02]  /*1490*/  LDCU.64 UR4, c[0x0][0x348] ;  /* 0x00006900ff0477ac */ /* 0x010f240008000a00 */
[----:B----4-:R-:W-:-:S04]  /*14a0*/  UIADD3 UR4, UP0, UPT, UR4, 0x180, URZ ;  /* 0x0000018004047890 */ /* 0x010fc8000ff1e0ff */
[----:B------:R-:W-:Y:S01]  /*14b0*/  UIADD3.X UR5, UPT, UPT, URZ, UR5, URZ, UP0, !UPT ;  /* 0x00000005ff057290 */ /* 0x000fe200087fe4ff */
[----:B-----5:R-:W-:Y:S11]  /*14c0*/  @!P0 BRA `(.L_x_16) ;  /* 0x000000c800908947 */ /* 0x020ff60003800000 */
.L_x_93:
[----:B------:R-:W-:Y:S05]  /*14d0*/  BRA.U UP3, `(.L_x_17) ;  /* 0x00000001030c7547 */ /* 0x000fea000b800000 */
[----:B------:R-:W-:-:S13]  /*14e0*/  ELECT P0, URZ, PT ;  /* 0x0000000000ff782f */ /* 0x000fda0003800000 */
[----:B-123--:R-:W-:-:S04]  /*14f0*/  @P0 MOV R3, 0x8000 ;  /* 0x0000800000030802 */ /* 0x00efc80000000f00 */
[----:B------:R4:W-:Y:S03]  /*1500*/  @P0 SYNCS.ARRIVE.TRANS64 RZ, [UR15+0x18], R3 ;  /* 0x00001803ffff09a7 */ /* 0x0009e6000800000f */
.L_x_17:
[----:B------:R-:W-:Y:S01]  /*1510*/  UISETP.GE.AND UP0, UPT, UR14, 0x2, UPT ;  /* 0x000000020e00788c */ /* 0x000fe2000bf06270 */
[----:B------:R-:W-:Y:S01]  /*1520*/  HFMA2 R4, -RZ, RZ, 0, 5.9604644775390625e-08 ;  /* 0x00000001ff047431 */ /* 0x000fe200000001ff */
[----:B------:R-:W-:Y:S01]  /*1530*/  MOV R6, RZ ;  /* 0x000000ff00067202 */ /* 0x000fe20000000f00 */
[----:B------:R5:W-:Y:S02]  /*1540*/  UTMALDG.4D.2CTA [UR8], [UR4], desc[URZ] ;  /* 0x0000ff08040075b4 */ /* 0x000be40008219000 */
[----:B-----5:R-:W-:-:S04]  /*1550*/  UMOV UR4, 0x2 ;  /* 0x0000000200047882 */ /* 0x020fc80000000000 */
[----:B------:R-:W-:Y:S05]  /*1560*/  BRA.U !UP0, `(.L_x_11) ;  /* 0x0000000508107547 */ /* 0x000fea000b800000 */
[----:B------:R-:W5:Y:S01]  /*1570*/  LDCU.64 UR4, c[0x0][0x348] ;  /* 0x00006900ff0477ac */ /* 0x000f620008000a00 */
[----:B------:R-:W-:Y:S01]  /*1580*/  MOV R4, 0x1 ;  /* 0x0000000100047802 */ /* 0x000fe20000000f00 */
[----:B------:R-:W-:Y:S02]  /*1590*/  ULOP3.LUT UR6, UR76, 0x1, URZ, 0xc0, !UPT ;  /* 0x000000014c067892 */ /* 0x000fe4000f8ec0ff */
[----:B------:R-:W-:Y:S02]  /*15a0*/  ULOP3.LUT UR22, UR23, UR10, URZ, 0xfc, !UPT ;  /* 0x0000000a17167292 */ /* 0x000fe4000f8efcff */
[----:B------:R-:W-:Y:S01]  /*15b0*/  UIADD3 UR14, UPT, UPT, -UR14, URZ, URZ ;  /* 0x000000ff0e0e7290 */ /* 0x000fe2000fffe1ff */
[----:B------:R-:W-:Y:S01]  /*15c0*/  UMOV UR26, URZ ;  /* 0x000000ff001a7c82 */ /* 0x000fe20008000000 */
[----:B------:R-:W-:Y:S01]  /*15d0*/  UMOV UR18, 0x40 ;  /* 0x0000004000127882 */ /* 0x000fe20000000000 */
[----:B-----5:R-:W-:Y:S02]  /*15e0*/  UIADD3 UR30, UP0, UPT, UR4, 0x180, URZ ;  /* 0x00000180041e7890 */ /* 0x020fe4000ff1e0ff */
[----:B------:R-:W-:-:S02]  /*15f0*/  UIADD3 UR34, UP2, UPT, UR4, 0x100, URZ ;  /* 0x0000010004227890 */ /* 0x000fc4000ff5e0ff */
[----:B------:R-:W-:Y:S02]  /*1600*/  UIADD3 UR32, UP1, UPT, UR4, 0x100, URZ ;  /* 0x0000010004207890 */ /* 0x000fe4000ff3e0ff */
[----:B------:R-:W-:Y:S02]  /*1610*/  UIADD3.X UR31, UPT, UPT, URZ, UR5, URZ, UP0, !UPT ;  /* 0x00000005ff1f7290 */ /* 0x000fe400087fe4ff */
[----:B------:R-:W-:Y:S02]  /*1620*/  UIADD3.X UR35, UPT, UPT, URZ, UR5, URZ, UP2, !UPT ;  /* 0x00000005ff237290 */ /* 0x000fe400097fe4ff */
[----:B------:R-:W-:Y:S02]  /*1630*/  UIADD3.X UR33, UPT, UPT, URZ, UR5, URZ, UP1, !UPT ;  /* 0x00000005ff217290 */ /* 0x000fe40008ffe4ff */
[----:B------:R-:W-:Y:S01]  /*1640*/  UISETP.NE.AND UP0, UPT, UR6, URZ, UPT ;  /* 0x000000ff0600728c */ /* 0x000fe2000bf05270 */
[----:B------:R-:W-:-:S10]  /*1650*/  UMOV UR4, 0x2 ;  /* 0x0000000200047882 */ /* 0x000fd40000000000 */
.L_x_22:
[----:B------:R-:W-:Y:S01]  /*1660*/  ULEA UR5, UR4, UR15, 0x3 ;  /* 0x0000000f04057291 */ /* 0x000fe2000f8e18ff */
[----:B------:R-:W-:Y:S01]  /*1670*/  SHF.L.U32 R8, R4, 0x1f, RZ ;  /* 0x0000001f04087819 */ /* 0x000fe200000006ff */
[----:B------:R-:W-:Y:S02]  /*1680*/  ULEA UR24, UR4, UR15, 0xe ;  /* 0x0000000f04187291 */ /* 0x000fe4000f8e70ff */
[----:B------:R-:W-:Y:S02]  /*1690*/  ULEA UR16, UR4, UR15, 0xe ;  /* 0x0000000f04107291 */ /* 0x000fe4000f8e70ff */
[----:B------:R-:W-:Y:S02]  /*16a0*/  UIADD3 UR4, UPT, UPT, UR4, 0x1, URZ ;  /* 0x0000000104047890 */ /* 0x000fe4000fffe0ff */
[----:B------:R-:W-:Y:S01]  /*16b0*/  UIADD3 UR25, UPT, UPT, UR5, 0x10, URZ ;  /* 0x0000001005197890 */ /* 0x000fe2000fffe0ff */
[----:B-----5:R-:W5:Y:S01]  /*16c0*/  SYNCS.PHASECHK.TRANS64.TRYWAIT P0, [UR5+0x60], R8 ;  /* 0x00006008ff0075a7 */ /* 0x020f620008001105 */
[----:B------:R-:W-:-:S02]  /*16d0*/  UISETP.NE.AND UP1, UPT, UR4, 0xa, UPT ;  /* 0x0000000a0400788c */ /* 0x000fc4000bf25270 */
[----:B------:R-:W-:Y:S02]  /*16e0*/  UIADD3 UR27, UPT, UPT, UR22, -0x100, URZ ;  /* 0xffffff00161b7890 */ /* 0x000fe4000fffe0ff */
[----:B------:R-:W-:Y:S02]  /*16f0*/  UIADD3 UR24, UPT, UPT, UR24, 0x10800, URZ ;  /* 0x0001080018187890 */ /* 0x000fe4000fffe0ff */
[----:B------:R-:W-:Y:S02]  /*1700*/  UIADD3 UR16, UPT, UPT, UR16, 0x12800, URZ ;  /* 0x0001280010107890 */ /* 0x000fe4000fffe0ff */
[----:B------:R-:W-:Y:S02]  /*1710*/  USEL UR6, UR4, URZ, UP1 ;  /* 0x000000ff04067287 */ /* 0x000fe40008800000 */
[----:B------:R-:W-:Y:S02]  /*1720*/  USEL UR7, URZ, 0x1, UP1 ;  /* 0x00000001ff077887 */ /* 0x000fe40008800000 */
[----:B------:R-:W-:Y:S01]  /*1730*/  ULOP3.LUT UR25, UR25, 0xfefffff8, URZ, 0xc0, !UPT ;  /* 0xfefffff819197892 */ /* 0x000fe2000f8ec0ff */
[----:B-----5:R-:W-:Y:S11]  /*1740*/  @!P0 BRA `(.L_x_18) ;  /* 0x000000c800108947 */ /* 0x020ff60003800000 */
.L_x_95:
[----:B------:R-:W-:Y:S01]  /*1750*/  LOP3.LUT R4, R4, UR7, RZ, 0x3c, !PT ;  /* 0x0000000704047c12 */ /* 0x000fe2000f8e3cff */
[----:B------:R-:W-:Y:S01]  /*1760*/  ULEA UR4, UR6, UR15, 0x3 ;  /* 0x0000000f06047291 */ /* 0x000fe2000f8e18ff */
[----:B------:R-:W-:Y:S02]  /*1770*/  UMOV UR20, UR28 ;  /* 0x0000001c00147c82 */ /* 0x000fe40008000000 */
[----:B-1----:R-:W-:Y:S01]  /*1780*/  SHF.L.U32 R5, R4, 0x1f, RZ ;  /* 0x0000001f04057819 */ /* 0x002fe200000006ff */
[----:B------:R-:W-:Y:S01]  /*1790*/  UMOV UR21, UR29 ;  /* 0x0000001d00157c82 */ /* 0x000fe20008000000 */
[----:B------:R-:W-:Y:S01]  /*17a0*/  UMOV UR19, UR27 ;  /* 0x0000001b00137c82 */ /* 0x000fe20008000000 */
[----:B------:R-:W-:Y:S01]  /*17b0*/  UMOV UR17, UR25 ;  /* 0x0000001900117c82 */ /* 0x000fe20008000000 */
[----:B------:R-:W-:Y:S05]  /*17c0*/  BRA.U UP3, `(.L_x_19) ;  /* 0x00000001030c7547 */ /* 0x000fea000b800000 */
[----:B------:R-:W-:-:S13]  /*17d0*/  ELECT P0, URZ, PT ;  /* 0x0000000000ff782f */ /* 0x000fda0003800000 */
[----:B--234-:R-:W-:-:S04]  /*17e0*/  @P0 MOV R3, 0x8000 ;  /* 0x0000800000030802 */ /* 0x01cfc80000000f00 */
[----:B------:R1:W-:Y:S03]  /*17f0*/  @P0 SYNCS.ARRIVE.TRANS64 RZ, [UR5+0x10], R3 ;  /* 0x00001003ffff09a7 */ /* 0x0003e60008000005 */
.L_x_19:
[----:B------:R5:W-:Y:S01]  /*1800*/  UTMALDG.4D.2CTA [UR24], [UR34], desc[URZ] ;  /* 0x0000ff18220075b4 */ /* 0x000be20008219000 */
[----:B------:R-:W-:Y:S01]  /*1810*/  UPLOP3.LUT UP3, UPT, UPT, UPT, UP0, 0x80, 0x8 ;  /* 0x000000000008789c */ /* 0x000fe20003f6f000 */
[----:B------:R5:W-:Y:S01]  /*1820*/  UTMALDG.4D.2CTA [UR16], [UR32], desc[URZ] ;  /* 0x0000ff10200075b4 */ /* 0x000be20008219000 */
[----:B------:R-:W1:Y:S02]  /*1830*/  SYNCS.PHASECHK.TRANS64.TRYWAIT P0, [UR4+0x60], R5 ;  /* 0x00006005ff0075a7 */ /* 0x000e640008001104 */
[----:B-1---5:R-:W-:Y:S07]  /*1840*/  @!P0 BRA `(.L_x_20) ;  /* 0x000000c400ec8947 */ /* 0x022fee0003800000 */
.L_x_97:
[----:B------:R-:W-:Y:S05]  /*1850*/  BRA.U UP3, `(.L_x_21) ;  /* 0x00000001030c7547 */ /* 0x000fea000b800000 */
[----:B------:R-:W-:-:S13]  /*1860*/  ELECT P0, URZ, PT ;  /* 0x0000000000ff782f */ /* 0x000fda0003800000 */
[----:B-1234-:R-:W-:-:S04]  /*1870*/  @P0 MOV R3, 0x8000 ;  /* 0x0000800000030802 */ /* 0x01efc80000000f00 */
[----:B------:R5:W-:Y:S03]  /*1880*/  @P0 SYNCS.ARRIVE.TRANS64 RZ, [UR4+0x10], R3 ;  /* 0x00001003ffff09a7 */ /* 0x000be60008000004 */
.L_x_21:
[----:B------:R-:W-:Y:S02]  /*1890*/  UIADD3 UR9, UPT, UPT, UR4, 0x10, URZ ;  /* 0x0000001004097890 */ /* 0x000fe4000fffe0ff */
[----:B------:R-:W-:Y:S02]  /*18a0*/  ULEA UR8, UR6, UR15, 0xe ;  /* 0x0000000f06087291 */ /* 0x000fe4000f8e70ff */
[----:B------:R-:W-:Y:S02]  /*18b0*/  UIADD3 UR11, UPT, UPT, UR23, -0x100, URZ ;  /* 0xffffff00170b7890 */ /* 0x000fe4000fffe0ff */
[----:B------:R-:W-:Y:S02]  /*18c0*/  ULOP3.LUT UR9, UR9, 0xfefffff8, URZ, 0xc0, !UPT ;  /* 0xfefffff809097892 */ /* 0x000fe4000f8ec0ff */
[----:B------:R-:W-:Y:S01]  /*18d0*/  UIADD3 UR8, UPT, UPT, UR8, 0x10800, URZ ;  /* 0x0001080008087890 */ /* 0x000fe2000fffe0ff */
[----:B------:R-:W-:Y:S01]  /*18e0*/  UMOV UR12, UR28 ;  /* 0x0000001c000c7c82 */ /* 0x000fe20008000000 */
[----:B------:R-:W-:Y:S01]  /*18f0*/  UMOV UR13, UR29 ;  /* 0x0000001d000d7c82 */ /* 0x000fe20008000000 */
[----:B------:R-:W-:-:S02]  /*1900*/  UIADD3 UR4, UPT, UPT, UR6, 0x1, URZ ;  /* 0x0000000106047890 */ /* 0x000fc4000fffe0ff */
[----:B------:R-:W-:Y:S02]  /*1910*/  UIADD3 UR14, UPT, UPT, UR14, 0x1, URZ ;  /* 0x000000010e0e7890 */ /* 0x000fe4000fffe0ff */
[----:B------:R-:W-:Y:S02]  /*1920*/  UISETP.NE.AND UP1, UPT, UR4, 0xa, UPT ;  /* 0x0000000a0400788c */ /* 0x000fe4000bf25270 */
[----:B------:R1:W-:Y:S01]  /*1930*/  UTMALDG.4D.2CTA [UR8], [UR30], desc[URZ] ;  /* 0x0000ff081e0075b4 */ /* 0x0003e20008219000 */
[----:B------:R-:W-:Y:S02]  /*1940*/  UIADD3 UR22, UPT, UPT, UR22, -0x80, URZ ;  /* 0xffffff8016167890 */ /* 0x000fe4000fffe0ff */
[----:B------:R-:W-:Y:S02]  /*1950*/  USEL UR4, UR4, URZ, UP1 ;  /* 0x000000ff04047287 */ /* 0x000fe40008800000 */
[----:B------:R-:W-:Y:S02]  /*1960*/  USEL UR5, URZ, 0x1, UP1 ;  /* 0x00000001ff057887 */ /* 0x000fe40008800000 */
[----:B------:R-:W-:-:S02]  /*1970*/  UISETP.NE.AND UP1, UPT, UR14, -0x1, UPT ;  /* 0xffffffff0e00788c */ /* 0x000fc4000bf25270 */
[----:B------:R-:W-:Y:S02]  /*1980*/  UIADD3 UR23, UPT, UPT, UR23, -0x80, URZ ;  /* 0xffffff8017177890 */ /* 0x000fe4000fffe0ff */
[----:B------:R-:W-:-:S05]  /*1990*/  LOP3.LUT R4, R4, UR5, RZ, 0x3c, !PT ;  /* 0x0000000504047c12 */ /* 0x000fca000f8e3cff */
[----:B-1----:R-:W-:Y:S05]  /*19a0*/  BRA.U UP1, `(.L_x_22) ;  /* 0xfffffffd012c7547 */ /* 0x002fea000b83ffff */
.L_x_11:
[----:B------:R-:W-:Y:S01]  /*19b0*/  UIADD3 UR5, UPT, UPT, UR4, 0x2, URZ ;  /* 0x0000000204057890 */ /* 0x000fe2000fffe0ff */
[----:B------:R-:W1:Y:S01]  /*19c0*/  S2UR UR16, SR_CgaCtaId ;  /* 0x00000000001079c3 */ /* 0x000e620000008800 */
[----:B------:R-:W-:Y:S02]  /*19d0*/  UISETP.NE.AND UP0, UPT, UR4, 0x9, UPT ;  /* 0x000000090400788c */ /* 0x000fe4000bf05270 */
[----:B------:R-:W-:Y:S02]  /*19e0*/  ULOP3.LUT UR9, UR76, 0x1, URZ, 0xc0, !UPT ;  /* 0x000000014c097892 */ /* 0x000fe4000f8ec0ff */
[----:B------:R-:W-:-:S04]  /*19f0*/  USEL UR5, UR5, 0x1, UP0 ;  /* 0x0000000105057887 */ /* 0x000fc80008000000 */
[----:B------:R-:W-:Y:S02]  /*1a00*/  UIADD3 UR6, UPT, UPT, UR5, 0x1, URZ ;  /* 0x0000000105067890 */ /* 0x000fe4000fffe0ff */
[----:B------:R-:W-:-:S04]  /*1a10*/  UISETP.NE.AND UP1, UPT, UR5, 0xa, UPT ;  /* 0x0000000a0500788c */ /* 0x000fc8000bf25270 */
[----:B------:R-:W-:Y:S02]  /*1a20*/  USEL UR7, UR6, 0x1, UP1 ;  /* 0x0000000106077887 */ /* 0x000fe40008800000 */
[----:B------:R-:W-:Y:S02]  /*1a30*/  UISETP.EQ.XOR UP1, UPT, UR4, 0x9, !UP1 ;  /* 0x000000090400788c */ /* 0x000fe4000cf22a70 */
[----:B------:R-:W-:Y:S02]  /*1a40*/  UIADD3 UR5, UPT, UPT, UR7, 0x1, URZ ;  /* 0x0000000107057890 */ /* 0x000fe4000fffe0ff */
[----:B------:R-:W-:Y:S02]  /*1a50*/  UISETP.NE.AND UP0, UPT, UR7, 0xa, UPT ;  /* 0x0000000a0700788c */ /* 0x000fe4000bf05270 */
[----:B------:R-:W-:Y:S02]  /*1a60*/  UISETP.EQ.XOR UP1, UPT, UR7, 0xa, UP1 ;  /* 0x0000000a0700788c */ /* 0x000fe40008f22a70 */
[----:B------:R-:W-:-:S04]  /*1a70*/  USEL UR6, UR5, 0x1, UP0 ;  /* 0x0000000105067887 */ /* 0x000fc80008000000 */
        /* <DEDUP_REMOVED lines=19> */
[----:B------:R-:W-:Y:S01]  /*1bb0*/  USEL UR5, UR5, 0x1, UP0 ;  /* 0x0000000105057887 */ /* 0x000fe20008000000 */
[----:B------:R-:W-:-:S03]  /*1bc0*/  UMOV UR4, 0x400 ;  /* 0x0000040000047882 */ /* 0x000fc60000000000 */
[----:B------:R-:W-:Y:S02]  /*1bd0*/  UISETP.EQ.XOR UP1, UPT, UR5, 0xa, UP1 ;  /* 0x0000000a0500788c */ /* 0x000fe40008f22a70 */
[----:B------:R-:W-:Y:S02]  /*1be0*/  UISETP.NE.AND UP0, UPT, UR5, 0xa, UPT ;  /* 0x0000000a0500788c */ /* 0x000fe4000bf05270 */
[----:B------:R-:W-:Y:S02]  /*1bf0*/  USEL UR6, URZ, 0x1, !UP1 ;  /* 0x00000001ff067887 */ /* 0x000fe4000c800000 */
[----:B-1----:R-:W-:Y:S02]  /*1c00*/  ULEA UR4, UR16, UR4, 0x18 ;  /* 0x0000000410047291 */ /* 0x002fe4000f8ec0ff */
[----:B------:R-:W-:Y:S02]  /*1c10*/  USEL UR5, UR5, URZ, UP0 ;  /* 0x000000ff05057287 */ /* 0x000fe40008000000 */
[----:B------:R-:W-:Y:S01]  /*1c20*/  LOP3.LUT R4, R4, UR6, RZ, 0x3c, !PT ;  /* 0x0000000604047c12 */ /* 0x000fe2000f8e3cff */
[----:B------:R-:W-:-:S02]  /*1c30*/  UISETP.NE.AND UP0, UPT, UR9, URZ, UPT ;  /* 0x000000ff0900728c */ /* 0x000fc4000bf05270 */
[----:B------:R-:W-:Y:S01]  /*1c40*/  ULEA UR5, UR5, UR4, 0x3 ;  /* 0x0000000405057291 */ /* 0x000fe2000f8e18ff */
[----:B------:R-:W-:-:S08]  /*1c50*/  SHF.L.U32 R4, R4, 0x1f, RZ ;  /* 0x0000001f04047819 */ /* 0x000fd000000006ff */
[----:B------:R-:W1:Y:S02]  /*1c60*/  SYNCS.PHASECHK.TRANS64.TRYWAIT P0, [UR5+0x60], R4 ;  /* 0x00006004ff0075a7 */ /* 0x000e640008001105 */
[----:B-1----:R-:W-:Y:S05]  /*1c70*/  @!P0 BRA `(.L_x_23) ;  /* 0x000000c400008947 */ /* 0x002fea0003800000 */
.L_x_99:
[----:B------:R-:W-:Y:S04]  /*1c80*/  BSSY.RECONVERGENT B0, `(.L_x_10) ;  /* 0x0000010000007945 */ /* 0x000fe80003800200 */
[----:B------:R-:W-:Y:S05]  /*1c90*/  BRA.U UP0, `(.L_x_24) ;  /* 0x00000001002c7547 */ /* 0x000fea000b800000 */
[----:B------:R-:W-:Y:S02]  /*1ca0*/  ELECT P0, URZ, PT ;  /* 0x0000000000ff782f */ /* 0x000fe40003800000 */
[----:B------:R-:W-:-:S11]  /*1cb0*/  SHF.L.U32 R6, R6, 0x1f, RZ ;  /* 0x0000001f06067819 */ /* 0x000fd600000006ff */
[----:B-12345:R-:W-:-:S04]  /*1cc0*/  @P0 IMAD.MOV.U32 R3, RZ, RZ, 0x8000 ;  /* 0x00008000ff030424 */ /* 0x03efc800078e00ff */
[----:B------:R1:W-:Y:S01]  /*1cd0*/  @P0 SYNCS.ARRIVE.TRANS64 RZ, [UR5+0x10], R3 ;  /* 0x00001003ffff09a7 */ /* 0x0003e20008000005 */
[----:B------:R-:W2:Y:S02]  /*1ce0*/  SYNCS.PHASECHK.TRANS64.TRYWAIT P0, [UR4+0x8], R6 ;  /* 0x00000806ff0075a7 */ /* 0x000ea40008001104 */
[----:B-12---:R-:W-:Y:S05]  /*1cf0*/  @!P0 BRA `(.L_x_25) ;  /* 0x000000c000fc8947 */ /* 0x006fea0003800000 */
.L_x_101:
[----:B------:R-:W-:-:S13]  /*1d00*/  ELECT P0, URZ, PT ;  /* 0x0000000000ff782f */ /* 0x000fda0003800000 */
[----:B------:R-:W-:Y:S05]  /*1d10*/  @!P0 BRA `(.L_x_26) ;  /* 0x0000000000188947 */ /* 0x000fea0003800000 */
[----:B-1----:R-:W-:-:S04]  /*1d20*/  HFMA2 R3, -RZ, RZ, 5.9604644775390625e-08, 0 ;  /* 0x00010000ff037431 */ /* 0x002fc800000001ff */
[----:B------:R1:W-:Y:S01]  /*1d30*/  SYNCS.ARRIVE.TRANS64 RZ, [UR4], R3 ;  /* 0x00000003ffff79a7 */ /* 0x0003e20008000004 */
[----:B------:R-:W-:Y:S05]  /*1d40*/  BRA `(.L_x_26) ;  /* 0x00000000000c7947 */ /* 0x000fea0003800000 */
.L_x_24:
[----:B------:R-:W-:-:S04]  /*1d50*/  SHF.L.U32 R6, R6, 0x1f, RZ ;  /* 0x0000001f06067819 */ /* 0x000fc800000006ff */
[----:B------:R-:W1:Y:S02]  /*1d60*/  SYNCS.PHASECHK.TRANS64.TRYWAIT P0, [UR4+0x8], R6 ;  /* 0x00000806ff0075a7 */ /* 0x000e640008001104 */
[----:B-1----:R-:W-:Y:S05]  /*1d70*/  @!P0 BRA `(.L_x_27) ;  /* 0x000000c000f88947 */ /* 0x002fea0003800000 */
.L_x_26:
[----:B------:R-:W-:Y:S05]  /*1d80*/  BSYNC.RECONVERGENT B0 ;  /* 0x0000000000007941 */ /* 0x000fea0003800200 */
.L_x_10:
[----:B------:R-:W-:-:S09]  /*1d90*/  UISETP.NE.AND UP0, UPT, UR74, 0xc, UPT ;  /* 0x0000000c4a00788c */ /* 0x000fd2000bf05270 */
[----:B------:R-:W-:Y:S05]  /*1da0*/  BRA.U UP0, `(.L_x_9) ;  /* 0x0000002500387547 */ /* 0x000fea000b800000 */
[----:B------:R-:W-:Y:S01]  /*1db0*/  UMOV UR6, 0x400 ;  /* 0x0000040000067882 */ /* 0x000fe20000000000 */
[----:B------:R-:W-:Y:S01]  /*1dc0*/  UMOV UR4, 0x20 ;  /* 0x0000002000047882 */ /* 0x000fe20000000000 */
[----:B------:R-:W-:Y:S02]  /*1dd0*/  ULEA UR6, UR16, UR6, 0x18 ;  /* 0x0000000610067291 */ /* 0x000fe4000f8ec0ff */
[----:B------:R-:W-:-:S04]  /*1de0*/  UIADD3 UR4, UPT, UPT, -UR4, 0x100000, URZ ;  /* 0x0010000004047890 */ /* 0x000fc8000fffe1ff */
[----:B------:R-:W-:Y:S02]  /*1df0*/  USHF.L.U32 UR5, UR4, 0xb, URZ ;  /* 0x0000000b04057899 */ /* 0x000fe400080006ff */
[----:B------:R-:W-:Y:S01]  /*1e00*/  USHF.L.U32 UR4, UR4, 0x1, URZ ;  /* 0x0000000104047899 */ /* 0x000fe200080006ff */
[----:B------:R-:W-:Y:S01]  /*1e10*/  ELECT P0, URZ, PT ;  /* 0x0000000000ff782f */ /* 0x000fe20003800000 */
[----:B------:R-:W1:Y:S10]  /*1e20*/  FENCE.VIEW.ASYNC.S ;  /* 0x00000000000073c6 */ /* 0x000e740000000000 */
[----:B-1----:R1:W2:Y:S01]  /*1e30*/  SYNCS.EXCH.64 URZ, [UR6+0x120], UR4 ;  /* 0x0001200406ff75b2 */ /* 0x0022a20008000100 */
[----:B------:R-:W-:Y:S01]  /*1e40*/  NOP ;  /* 0x0000000000007918 */ /* 0x000fe20000000000 */
[----:B------:R-:W3:-:S00]  /*1e50*/  USETMAXREG.DEALLOC.CTAPOOL 0x30 ;  /* 0x00000030000079c8 */ /* 0x000ec000080e0500 */
[----:B--2---:R-:W-:Y:S01]  /*1e60*/  NOP ;  /* 0x0000000000007918 */ /* 0x004fe20000000000 */
[----:B-1----:R-:W-:Y:S01]  /*1e70*/  UMOV UR4, 0x40 ;  /* 0x0000004000047882 */ /* 0x002fe20000000000 */
[----:B------:R-:W-:Y:S01]  /*1e80*/  UMOV UR8, 0x400 ;  /* 0x0000040000087882 */ /* 0x000fe20000000000 */
[----:B------:R-:W-:Y:S02]  /*1e90*/  ULEA UR4, UR16, UR4, 0x18 ;  /* 0x0000000410047291 */ /* 0x000fe4000f8ec0ff */
[----:B------:R-:W-:-:S07]  /*1ea0*/  ULEA UR8, UR16, UR8, 0x18 ;  /* 0x0000000810087291 */ /* 0x000fce000f8ec0ff */
[----:B---345:R-:W1:Y:S02]  /*1eb0*/  LDS.U8 R3, [UR4] ;  /* 0x00000004ff037984 */ /* 0x038e640008000000 */
[----:B-1----:R-:W-:-:S13]  /*1ec0*/  ISETP.NE.AND P0, PT, R3, RZ, PT ;  /* 0x000000ff0300720c */ /* 0x002fda0003f05270 */
[----:B------:R-:W-:Y:S05]  /*1ed0*/  @P0 BRA `(.L_x_28) ;  /* 0x0000000400640947 */ /* 0x000fea0003800000 */
[----:B------:R-:W-:Y:S02]  /*1ee0*/  ULOP3.LUT UR4, UR16, 0x1, URZ, 0xc0, !UPT ;  /* 0x0000000110047892 */ /* 0x000fe4000f8ec0ff */
[----:B------:R-:W-:Y:S02]  /*1ef0*/  ULOP3.LUT UR9, UR16, 0x1, URZ, 0x3c, !UPT ;  /* 0x0000000110097892 */ /* 0x000fe4000f8e3cff */
[----:B------:R-:W-:-:S09]  /*1f00*/  UISETP.NE.U32.AND UP1, UPT, UR4, 0x1, UPT ;  /* 0x000000010400788c */ /* 0x000fd2000bf25070 */
[----:B------:R-:W-:Y:S05]  /*1f10*/  BRA.U !UP1, `(.L_x_29) ;  /* 0x0000000109d07547 */ /* 0x000fea000b800000 */
[----:B------:R-:W-:Y:S01]  /*1f20*/  ELECT P0, URZ, PT ;  /* 0x0000000000ff782f */ /* 0x000fe20003800000 */
[----:B------:R-:W-:-:S12]  /*1f30*/  BSSY B0, `(.L_x_29) ;  /* 0x0000032000007945 */ /* 0x000fd80003800000 */
[----:B------:R-:W-:Y:S05]  /*1f40*/  @!P0 BRA `(.L_x_30) ;  /* 0x0000000000c08947 */ /* 0x000fea0003800000 */
[----:B------:R-:W-:Y:S01]  /*1f50*/  UMOV UR4, 0x10 ;  /* 0x0000001000047882 */ /* 0x000fe20000000000 */
[----:B------:R-:W-:-:S04]  /*1f60*/  IMAD.U32 R6, RZ, RZ, UR16 ;  /* 0x00000010ff067e24 */ /* 0x000fc8000f8e00ff */
[----:B------:R-:W-:Y:S04]  /*1f70*/  DEPBAR.LE SB1, 0x36 ;  /* 0x00009d800000791a */ /* 0x000fe80000000000 */
[----:B------:R-:W1:Y:S02]  /*1f80*/  UTCATOMSWS.2CTA.FIND_AND_SET.ALIGN UP0, UR4, UR4 ;  /* 0x00000004000475e3 */ /* 0x000e640008200800 */
[----:B-1----:R-:W-:Y:S01]  /*1f90*/  PLOP3.LUT P0, PT, PT, PT, UP0, 0x80, 0x8 ;  /* 0x000000000008781c */ /* 0x002fe20003f0f008 */
[----:B------:R-:W-:-:S03]  /*1fa0*/  IMAD.U32 R8, RZ, RZ, UR4 ;  /* 0x00000004ff087e24 */ /* 0x000fc6000f8e00ff */
[----:B------:R-:W-:-:S04]  /*1fb0*/  SEL R3, RZ, 0xffffffff, !P0 ;  /* 0xffffffffff037807 */ /* 0x000fc80004000000 */
[----:B------:R-:W-:-:S13]  /*1fc0*/  ISETP.NE.AND P0, PT, R3, RZ, PT ;  /* 0x000000ff0300720c */ /* 0x000fda0003f05270 */
[----:B------:R-:W-:Y:S05]  /*1fd0*/  @P0 BRA `(.L_x_31) ;  /* 0x0000000000240947 */ /* 0x000fea0003800000 */
.L_x_32:
[----:B------:R-:W-:Y:S05]  /*1fe0*/  NANOSLEEP 0x64 ;  /* 0x000000640000795d */ /* 0x000fea0003800000 */
[----:B------:R-:W-:-:S05]  /*1ff0*/  UMOV UR4, 0x10 ;  /* 0x0000001000047882 */ /* 0x000fca0000000000 */
[----:B------:R-:W-:Y:S04]  /*2000*/  DEPBAR.LE SB1, 0x36 ;  /* 0x00009d800000791a */ /* 0x000fe80000000000 */
[----:B------:R-:W1:Y:S02]  /*2010*/  UTCATOMSWS.2CTA.FIND_AND_SET.ALIGN UP0, UR4, UR4 ;  /* 0x00000004000475e3 */ /* 0x000e640008200800 */
[----:B-1----:R-:W-:Y:S01]  /*2020*/  PLOP3.LUT P0, PT, PT, PT, UP0, 0x80, 0x8 ;  /* 0x000000000008781c */ /* 0x002fe20003f0f008 */
[----:B------:R-:W-:-:S03]  /*2030*/  IMAD.U32 R8, RZ, RZ, UR4 ;  /* 0x00000004ff087e24 */ /* 0x000fc6000f8e00ff */
[----:B------:R-:W-:-:S04]  /*2040*/  SEL R3, RZ, 0xffffffff, !P0 ;  /* 0xffffffffff037807 */ /* 0x000fc80004000000 */
[----:B------:R-:W-:-:S13]  /*2050*/  ISETP.NE.AND P0, PT, R3, RZ, PT ;  /* 0x000000ff0300720c */ /* 0x000fda0003f05270 */
[----:B------:R-:W-:Y:S05]  /*2060*/  @!P0 BRA `(.L_x_32) ;  /* 0xfffffffc00dc8947 */ /* 0x000fea000383ffff */
.L_x_31:
[----:B------:R-:W-:Y:S02]  /*2070*/  MOV R7, 0x60 ;  /* 0x0000006000077802 */ /* 0x000fe40000000f00 */
[----:B------:R-:W-:Y:S02]  /*2080*/  MOV R3, 0x58 ;  /* 0x0000005800037802 */ /* 0x000fe40000000f00 */
[C---:B------:R-:W-:Y:S02]  /*2090*/  LEA R7, R6.reuse, R7, 0x18 ;  /* 0x0000000706077211 */ /* 0x040fe400078ec0ff */
[----:B------:R-:W-:Y:S01]  /*20a0*/  LEA R6, R6, R3, 0x18 ;  /* 0x0000000306067211 */ /* 0x000fe200078ec0ff */
[----:B------:R-:W-:Y:S02]  /*20b0*/  IMAD.U32 R3, RZ, RZ, UR8 ;  /* 0x00000008ff037e24 */ /* 0x000fe4000f8e00ff */
[----:B------:R-:W1:Y:S02]  /*20c0*/  LDS R4, [R7] ;  /* 0x0000000007047984 */ /* 0x000e640000000800 */
[----:B-1----:R-:W-:-:S04]  /*20d0*/  IMAD.U32 R4, R4, -0x80000000, RZ ;  /* 0x8000000004047824 */ /* 0x002fc800078e00ff */
[----:B------:R-:W1:Y:S02]  /*20e0*/  SYNCS.PHASECHK.TRANS64.TRYWAIT P0, [R6+URZ], R4 ;  /* 0x00000004060075a7 */ /* 0x000e6400080011ff */
[----:B-1----:R-:W-:Y:S05]  /*20f0*/  @P0 BRA `(.L_x_33) ;  /* 0x0000000000080947 */ /* 0x002fea0003800000 */
[----:B------:R-:W1:Y:S02]  /*2100*/  SYNCS.PHASECHK.TRANS64.TRYWAIT P0, [R6+URZ], R4 ;  /* 0x00000004060075a7 */ /* 0x000e6400080011ff */
[----:B-1----:R-:W-:Y:S05]  /*2110*/  @!P0 BRA `(.L_x_34) ;  /* 0x000000c0002c8947 */ /* 0x002fea0003800000 */
.L_x_33:
[----:B------:R-:W-:Y:S01]  /*2120*/  VIADD R4, R3, 0x128 ;  /* 0x0000012803047836 */ /* 0x000fe20000000000 */
[C---:B------:R-:W-:Y:S01]  /*2130*/  SHF.L.U32 R3, R8.reuse, 0x5, RZ ;  /* 0x0000000508037819 */ /* 0x040fe200000006ff */
[----:B-1----:R-:W-:Y:S01]  /*2140*/  IMAD.U32 R5, RZ, RZ, UR9 ;  /* 0x00000009ff057e24 */ /* 0x002fe2000f8e00ff */
[----:B------:R-:W-:Y:S01]  /*2150*/  IADD3 R11, PT, PT, R8, 0x10, RZ ;  /* 0x00000010080b7810 */ /* 0x000fe20007ffe0ff */
[----:B------:R-:W-:-:S03]  /*2160*/  IMAD.MOV.U32 R9, RZ, RZ, 0xffff ;  /* 0x0000ffffff097424 */ /* 0x000fc600078e00ff */
[C---:B------:R-:W-:Y:S02]  /*2170*/  PRMT R4, R5.reuse, 0x654, R4 ;  /* 0x0000065405047816 */ /* 0x040fe40000000004 */
[----:B------:R-:W-:Y:S01]  /*2180*/  PRMT R5, R5, 0x654, R6 ;  /* 0x0000065405057816 */ /* 0x000fe20000000006 */
[----:B------:R-:W-:Y:S01]  /*2190*/  IMAD.MOV.U32 R6, RZ, RZ, 0x4 ;  /* 0x00000004ff067424 */ /* 0x000fe200078e00ff */
[----:B------:R-:W-:-:S03]  /*21a0*/  SHF.L.U32 R9, R9, R8, RZ ;  /* 0x0000000809097219 */ /* 0x000fc600000006ff */
[----:B------:R1:W-:Y:S01]  /*21b0*/  SYNCS.ARRIVE.TRANS64.RED RZ, [R5+URZ], R6 ;  /* 0x0000000605ff79a7 */ /* 0x0003e200080004ff */
[----:B------:R2:W-:Y:S04]  /*21c0*/  STS [UR8+0x128], R3 ;  /* 0x00012803ff007988 */ /* 0x0005e80008000808 */
[----:B------:R2:W-:Y:S01]  /*21d0*/  STAS [R4.64], R8 ;  /* 0x0000000804007dbd */ /* 0x0005e2000c0008ff */
[----:B------:R-:W-:Y:S02]  /*21e0*/  UMOV UR4, 0x50 ;  /* 0x0000005000047882 */ /* 0x000fe40000000000 */
[----:B------:R-:W-:Y:S01]  /*21f0*/  ULEA UR4, UR16, UR4, 0x18 ;  /* 0x0000000410047291 */ /* 0x000fe2000f8ec0ff */
[----:B-1----:R-:W-:-:S05]  /*2200*/  IMAD.MOV.U32 R6, RZ, RZ, 0x1 ;  /* 0x00000001ff067424 */ /* 0x002fca00078e00ff */
[----:B------:R-:W-:-:S04]  /*2210*/  SHF.L.U32 R10, R6, R11, RZ ;  /* 0x0000000b060a7219 */ /* 0x000fc800000006ff */
[----:B------:R-:W-:-:S05]  /*2220*/  LOP3.LUT R9, R10, R9, RZ, 0xfc, !PT ;  /* 0x000000090a097212 */ /* 0x000fca00078efcff */
[----:B------:R2:W-:Y:S04]  /*2230*/  ATOMS.OR RZ, [UR4], R9 ;  /* 0x00000009ffff798c */ /* 0x0005e8000b000004 */
[----:B------:R2:W-:Y:S02]  /*2240*/  ATOMS.XOR RZ, [R7], R6 ;  /* 0x0000000607ff738c */ /* 0x0005e40003800000 */
.L_x_30:
[----:B------:R-:W-:Y:S05]  /*2250*/  BSYNC B0 ;  /* 0x0000000000007941 */ /* 0x000fea0003800000 */
.L_x_29:
[----:B------:R-:W-:Y:S05]  /*2260*/  BRA.U UP1, `(.L_x_35) ;  /* 0x0000000101907547 */ /* 0x000fea000b800000 */
[----:B------:R-:W-:Y:S05]  /*2270*/  WARPSYNC.ALL ;  /* 0x0000000000007948 */ /* 0x000fea0003800000 */
[----:B------:R-:W-:Y:S01]  /*2280*/  NOP ;  /* 0x0000000000007918 */ /* 0x000fe20000000000 */
[----:B------:R-:W-:-:S13]  /*2290*/  ELECT P0, URZ, PT ;  /* 0x0000000000ff782f */ /* 0x000fda0003800000 */
[----:B------:R-:W-:Y:S05]  /*22a0*/  @!P0 BRA `(.L_x_35) ;  /* 0x0000000000808947 */ /* 0x000fea0003800000 */
[----:B--2---:R-:W-:Y:S01]  /*22b0*/  IMAD.U32 R4, RZ, RZ, UR16 ;  /* 0x00000010ff047e24 */ /* 0x004fe2000f8e00ff */
[----:B------:R-:W-:Y:S02]  /*22c0*/  MOV R3, 0x60 ;  /* 0x0000006000037802 */ /* 0x000fe40000000f00 */
[----:B------:R-:W-:Y:S02]  /*22d0*/  MOV R5, 0x58 ;  /* 0x0000005800057802 */ /* 0x000fe40000000f00 */
[C---:B------:R-:W-:Y:S02]  /*22e0*/  LEA R6, R4.reuse, R3, 0x18 ;  /* 0x0000000304067211 */ /* 0x040fe400078ec0ff */
[----:B------:R-:W-:-:S03]  /*22f0*/  LEA R4, R4, R5, 0x18 ;  /* 0x0000000504047211 */ /* 0x000fc600078ec0ff */
[----:B------:R-:W1:Y:S02]  /*2300*/  LDS R3, [R6] ;  /* 0x0000000006037984 */ /* 0x000e640000000800 */
[----:B-1----:R-:W-:-:S04]  /*2310*/  IMAD.U32 R8, R3, -0x80000000, RZ ;  /* 0x8000000003087824 */ /* 0x002fc800078e00ff */
[----:B------:R-:W1:Y:S02]  /*2320*/  SYNCS.PHASECHK.TRANS64.TRYWAIT P0, [R4+URZ], R8 ;  /* 0x00000008040075a7 */ /* 0x000e6400080011ff */
[----:B-1----:R-:W-:Y:S05]  /*2330*/  @P0 BRA `(.L_x_36) ;  /* 0x0000000000080947 */ /* 0x002fea0003800000 */
[----:B------:R-:W1:Y:S02]  /*2340*/  SYNCS.PHASECHK.TRANS64.TRYWAIT P0, [R4+URZ], R8 ;  /* 0x00000008040075a7 */ /* 0x000e6400080011ff */
[----:B-1----:R-:W-:Y:S05]  /*2350*/  @!P0 BRA `(.L_x_37) ;  /* 0x000000bc00b48947 */ /* 0x002fea0003800000 */
.L_x_36:
[----:B------:R-:W2:Y:S01]  /*2360*/  LDS R7, [UR8+0x128] ;  /* 0x00012808ff077984 */ /* 0x000ea20008000800 */
[----:B------:R-:W-:Y:S02]  /*2370*/  IMAD.MOV.U32 R8, RZ, RZ, 0xffff ;  /* 0x0000ffffff087424 */ /* 0x000fe400078e00ff */
[----:B------:R-:W-:-:S03]  /*2380*/  IMAD.MOV.U32 R3, RZ, RZ, 0x1 ;  /* 0x00000001ff037424 */ /* 0x000fc600078e00ff */
[----:B--2---:R-:W-:Y:S02]  /*2390*/  SHF.L.U32 R8, R8, R7, RZ ;  /* 0x0000000708087219 */ /* 0x004fe400000006ff */
[C---:B------:R-:W-:Y:S01]  /*23a0*/  IADD3 R10, PT, PT, R7.reuse, 0x10, RZ ;  /* 0x00000010070a7810 */ /* 0x040fe20007ffe0ff */
[----:B------:R-:W-:-:S03]  /*23b0*/  IMAD.SHL.U32 R7, R7, 0x20, RZ ;  /* 0x0000002007077824 */ /* 0x000fc600078e00ff */
[----:B------:R-:W-:Y:S02]  /*23c0*/  SHF.L.U32 R5, R3, R10, RZ ;  /* 0x0000000a03057219 */ /* 0x000fe400000006ff */
[----:B------:R3:W-:Y:S01]  /*23d0*/  STS [UR8+0x128], R7 ;  /* 0x00012807ff007988 */ /* 0x0007e20008000808 */
[----:B------:R-:W-:Y:S01]  /*23e0*/  UMOV UR4, 0x50 ;  /* 0x0000005000047882 */ /* 0x000fe20000000000 */
[----:B------:R-:W-:Y:S01]  /*23f0*/  LOP3.LUT R8, R5, R8, RZ, 0xfc, !PT ;  /* 0x0000000805087212 */ /* 0x000fe200078efcff */
[----:B------:R-:W-:Y:S01]  /*2400*/  ULEA UR4, UR16, UR4, 0x18 ;  /* 0x0000000410047291 */ /* 0x000fe2000f8ec0ff */
[----:B------:R-:W-:-:S04]  /*2410*/  MOV R5, UR9 ;  /* 0x0000000900057c02 */ /* 0x000fc80008000f00 */
[----:B------:R-:W-:-:S04]  /*2420*/  PRMT R5, R5, 0x654, R4 ;  /* 0x0000065405057816 */ /* 0x000fc80000000004 */
[----:B------:R3:W-:Y:S01]  /*2430*/  ATOMS.OR RZ, [UR4], R8 ;  /* 0x00000008ffff798c */ /* 0x0007e2000b000004 */
[----:B------:R3:W-:Y:S03]  /*2440*/  SYNCS.ARRIVE.TRANS64.RED.A1T0 RZ, [R5+URZ], RZ ;  /* 0x000000ff05ff79a7 */ /* 0x0007e600081004ff */
[----:B------:R3:W-:Y:S01]  /*2450*/  ATOMS.XOR RZ, [R6], R3 ;  /* 0x0000000306ff738c */ /* 0x0007e20003800000 */
[----:B------:R-:W-:Y:S05]  /*2460*/  BRA `(.L_x_35) ;  /* 0x0000000000107947 */ /* 0x000fea0003800000 */
.L_x_28:
[----:B------:R-:W-:Y:S02]  /*2470*/  MOV R3, 0xffffffff ;  /* 0xffffffff00037802 */ /* 0x000fe40000000f00 */
[----:B------:R-:W-:-:S03]  /*2480*/  MOV R4, 0x24b0 ;  /* 0x000024b000047802 */ /* 0x000fc60000000f00 */
[----:B------:R1:W-:Y:S04]  /*2490*/  STS [UR8+0x128], R3 ;  /* 0x00012803ff007988 */ /* 0x0003e80008000808 */
[----:B-1----:R-:W-:Y:S05]  /*24a0*/  CALL.REL.NOINC `($__internal_1_$__cuda_sm10x_tcgen05_guardrail_trap_phase_invalid_during_alloc) ;  /* 0x000000c400f87944 */ /* 0x002fea0003c00000 */
.L_x_35:
[----:B------:R-:W-:Y:S05]  /*24b0*/  WARPSYNC.ALL ;  /* 0x0000000000007948 */ /* 0x000fea0003800000 */
[----:B------:R-:W-:Y:S01]  /*24c0*/  NOP ;  /* 0x0000000000007918 */ /* 0x000fe20000000000 */
[----:B------:R-:W4:Y:S01]  /*24d0*/  LDCU UR4, c[0x0][0x640] ;  /* 0x0000c800ff0477ac */ /* 0x000f220008000800 */
[----:B------:R-:W5:Y:S01]  /*24e0*/  S2UR UR18, SR_CgaCtaId ;  /* 0x00000000001279c3 */ /* 0x000f620000008800 */
[----:B------:R-:W1:Y:S01]  /*24f0*/  LDCU.U8 UR6, c[0x0][0x644] ;  /* 0x0000c880ff0677ac */ /* 0x000e620008000000 */
[----:B------:R-:W2:Y:S01]  /*2500*/  LDCU UR10, c[0x0][0x654] ;  /* 0x0000ca80ff0a77ac */ /* 0x000ea20008000800 */
[----:B------:R-:W-:Y:S01]  /*2510*/  UMOV UR19, 0x400 ;  /* 0x0000040000137882 */ /* 0x000fe20000000000 */
[----:B------:R-:W3:Y:S01]  /*2520*/  LDCU UR7, c[0x0][0x634] ;  /* 0x0000c680ff0777ac */ /* 0x000ee20008000800 */
[----:B------:R-:W1:Y:S01]  /*2530*/  LDCU.U8 UR11, c[0x0][0x638] ;  /* 0x0000c700ff0b77ac */ /* 0x000e620008000000 */
[----:B----4-:R-:W-:Y:S01]  /*2540*/  UIMAD.WIDE.U32 UR4, UR76, UR4, URZ ;  /* 0x000000044c0472a5 */ /* 0x010fe2000f8e00ff */
[----:B------:R-:W4:Y:S03]  /*2550*/  LDCU.U8 UR14, c[0x0][0x650] ;  /* 0x0000ca00ff0e77ac */ /* 0x000f260008000000 */
[----:B------:R-:W-:-:S02]  /*2560*/  UIADD3 UR4, UPT, UPT, -UR5, UR76, URZ ;  /* 0x0000004c05047290 */ /* 0x000fc4000fffe1ff */
[----:B-----5:R-:W-:Y:S02]  /*2570*/  ULEA UR19, UR18, UR19, 0x18 ;  /* 0x0000001312137291 */ /* 0x020fe4000f8ec0ff */
[----:B-1----:R-:W-:Y:S01]  /*2580*/  USHF.R.U32.HI UR4, URZ, UR6, UR4 ;  /* 0x00000006ff047299 */ /* 0x002fe20008011604 */
[----:B------:R-:W1:Y:S03]  /*2590*/  LDCU.U8 UR6, c[0x0][0x645] ;  /* 0x0000c8a0ff0677ac */ /* 0x000e660008000000 */
[----:B------:R-:W-:Y:S02]  /*25a0*/  UIADD3 UR4, UPT, UPT, UR5, UR4, URZ ;  /* 0x0000000405047290 */ /* 0x000fe4000fffe0ff */
[----:B------:R-:W-:Y:S02]  /*25b0*/  UIADD3 UR5, UPT, UPT, UR19, 0x8800, URZ ;  /* 0x0000880013057890 */ /* 0x000fe4000fffe0ff */
[----:B-1----:R-:W-:-:S02]  /*25c0*/  USHF.R.U32.HI UR6, URZ, UR6, UR4 ;  /* 0x00000006ff067299 */ /* 0x002fc40008011604 */
[----:B------:R-:W-:Y:S02]  /*25d0*/  USHF.R.U32.HI UR4, URZ, 0x4, UR5 ;  /* 0x00000004ff047899 */ /* 0x000fe40008011605 */
[----:B--2---:R-:W-:-:S05]  /*25e0*/  UISETP.GE.AND UP0, UPT, UR6, UR10, UPT ;  /* 0x0000000a0600728c */ /* 0x004fca000bf06270 */
[----:B------:R-:W1:Y:S01]  /*25f0*/  LDCU UR5, c[0x0][0x63c] ;  /* 0x0000c780ff0577ac */ /* 0x000e620008000800 */
[----:B------:R-:W-:Y:S01]  /*2600*/  ULOP3.LUT UR4, UR4, 0x3fc0, URZ, 0xc0, !UPT ;  /* 0x00003fc004047892 */ /* 0x000fe2000f8ec0ff */
[----:B------:R-:W2:Y:S04]  /*2610*/  LDCU UR10, c[0x0][0x60c] ;  /* 0x0000c180ff0a77ac */ /* 0x000ea80008000800 */
[----:B---3--:R-:W3:Y:S01]  /*2620*/  @UP0 LDCU UR7, c[0x0][0x64c] ;  /* 0x0000c980ff0707ac */ /* 0x008ee20008000800 */
[----:B------:R-:W-:-:S06]  /*2630*/  ULOP3.LUT UR4, UR4, 0x10000, URZ, 0xfc, !UPT ;  /* 0x0001000004047892 */ /* 0x000fcc000f8efcff */
[----:B------:R-:W-:Y:S01]  /*2640*/  IMAD.U32 R3, RZ, RZ, UR4 ;  /* 0x00000004ff037e24 */ /* 0x000fe2000f8e00ff */
[----:B------:R-:W-:-:S04]  /*2650*/  UIADD3 UR4, UPT, UPT, -UR6, URZ, URZ ;  /* 0x000000ff06047290 */ /* 0x000fc8000fffe1ff */
[----:B-1----:R-:W-:Y:S01]  /*2660*/  UIMAD UR6, UR4, UR5, UR76 ;  /* 0x00000005040672a4 */ /* 0x002fe2000f8e024c */
[----:B------:R-:W1:Y:S03]  /*2670*/  SHFL.IDX PT, R3, R3, RZ, 0x1f ;  /* 0x00001fff03037589 */ /* 0x000e6600000e0000 */
[----:B---3--:R-:W-:Y:S02]  /*2680*/  UIMAD.WIDE.U32 UR4, UR6, UR7, URZ ;  /* 0x00000007060472a5 */ /* 0x008fe4000f8e00ff */
[----:B----4-:R-:W-:Y:S01]  /*2690*/  USEL UR7, UR11, UR14, !UP0 ;  /* 0x0000000e0b077287 */ /* 0x010fe2000c000000 */
[----:B------:R-:W3:Y:S01]  /*26a0*/  LDCU.U8 UR11, c[0x0][0x639] ;  /* 0x0000c720ff0b77ac */ /* 0x000ee20008000000 */
[----:B------:R-:W3:Y:S01]  /*26b0*/  LDCU.U8 UR14, c[0x0][0x651] ;  /* 0x0000ca20ff0e77ac */ /* 0x000ee20008000000 */
[----:B------:R-:W-:Y:S02]  /*26c0*/  UIADD3 UR4, UPT, UPT, UR6, -UR5, URZ ;  /* 0x8000000506047290 */ /* 0x000fe4000fffe0ff */
[----:B------:R-:W-:-:S04]  /*26d0*/  ULOP3.LUT UR7, UR7, 0xff, URZ, 0xc0, !UPT ;  /* 0x000000ff07077892 */ /* 0x000fc8000f8ec0ff */
[----:B------:R-:W-:-:S04]  /*26e0*/  USHF.R.U32.HI UR4, URZ, UR7, UR4 ;  /* 0x00000007ff047299 */ /* 0x000fc80008011604 */
[----:B------:R-:W-:Y:S02]  /*26f0*/  UIADD3 UR4, UPT, UPT, UR5, UR4, URZ ;  /* 0x0000000405047290 */ /* 0x000fe4000fffe0ff */
[----:B---3--:R-:W-:Y:S02]  /*2700*/  USEL UR6, UR11, UR14, !UP0 ;  /* 0x0000000e0b067287 */ /* 0x008fe4000c000000 */
[----:B--2---:R-:W-:Y:S02]  /*2710*/  UISETP.GE.AND UP0, UPT, UR76, UR10, UPT ;  /* 0x0000000a4c00728c */ /* 0x004fe4000bf06270 */
[----:B------:R-:W-:-:S03]  /*2720*/  ULOP3.LUT UR7, UR6, 0xff, URZ, 0xc0, !UPT ;  /* 0x000000ff06077892 */ /* 0x000fc6000f8ec0ff */
[----:B-1----:R-:W-:Y:S01]  /*2730*/  R2UR UR6, R3 ;  /* 0x00000000030672ca */ /* 0x002fe200000e0000 */
[----:B------:R-:W-:Y:S01]  /*2740*/  USHF.R.U32.HI UR4, URZ, UR7, UR4 ;  /* 0x00000007ff047299 */ /* 0x000fe20008011604 */
[----:B------:R-:W-:Y:S06]  /*2750*/  BAR.SYNC.DEFER_BLOCKING 0x2, 0x120 ;  /* 0x0084800000007b1d */ /* 0x000fec0000010000 */
[----:B------:R-:W1:Y:S02]  /*2760*/  LDS R4, [UR19+0x128] ;  /* 0x00012813ff047984 */ /* 0x000e640008000800 */
[----:B-1----:R-:W-:Y:S01]  /*2770*/  R2UR UR77, R4 ;  /* 0x00000000044d72ca */ /* 0x002fe200000e0000 */
[----:B------:R-:W-:-:S14]  /*2780*/  BRA.U UP0, `(.L_x_38) ;  /* 0x0000001500e87547 */ /* 0x000fdc000b800000 */
[----:B------:R-:W1:Y:S01]  /*2790*/  LDCU UR5, c[0x0][0x614] ;  /* 0x0000c280ff0577ac */ /* 0x000e620008000800 */
[----:B------:R-:W2:Y:S01]  /*27a0*/  LDCU UR10, c[0x0][0x38c] ;  /* 0x00007180ff0a77ac */ /* 0x000ea20008000800 */
[----:B------:R-:W3:Y:S01]  /*27b0*/  LDCU UR7, c[0x0][0x380] ;  /* 0x00007000ff0777ac */ /* 0x000ee20008000800 */
[----:B------:R-:W-:Y:S01]  /*27c0*/  UMOV UR14, 0x0 ;  /* 0x00000000000e7882 */ /* 0x000fe20000000000 */
[----:B------:R-:W-:Y:S01]  /*27d0*/  UMOV UR15, 0x1 ;  /* 0x00000001000f7882 */ /* 0x000fe20000000000 */
[----:B------:R-:W-:Y:S02]  /*27e0*/  ULOP3.LUT UR16, UR76, 0x1, URZ, 0xc0, !UPT ;  /* 0x000000014c107892 */ /* 0x000fe4000f8ec0ff */
[----:B-1----:R-:W-:Y:S02]  /*27f0*/  UIADD3 UR5, UPT, UPT, -UR4, UR5, URZ ;  /* 0x0000000504057290 */ /* 0x002fe4000fffe1ff */
[----:B--2---:R-:W-:Y:S02]  /*2800*/  UISETP.GT.AND UP0, UPT, UR10, URZ, UPT ;  /* 0x000000ff0a00728c */ /* 0x004fe4000bf04270 */
[----:B------:R-:W-:-:S02]  /*2810*/  UIADD3 UR11, UPT, UPT, UR10, -0x1, URZ ;  /* 0xffffffff0a0b7890 */ /* 0x000fc4000fffe0ff */
[----:B---3--:R-:W-:Y:S02]  /*2820*/  UIADD3 UR4, UPT, UPT, UR10, -UR7, URZ ;  /* 0x800000070a047290 */ /* 0x008fe4000fffe0ff */
[----:B------:R-:W-:Y:S02]  /*2830*/  UIADD3 UR7, UPT, UPT, -UR10, URZ, URZ ;  /* 0x000000ff0a077290 */ /* 0x000fe4000fffe1ff */
[----:B------:R-:W-:Y:S02]  /*2840*/  ULEA UR4, UR5, UR4, 0x7 ;  /* 0x0000000405047291 */ /* 0x000fe4000f8e38ff */
[----:B------:R-:W-:Y:S02]  /*2850*/  USHF.R.S32.HI UR5, URZ, 0x1f, UR7 ;  /* 0x0000001fff057899 */ /* 0x000fe40008011407 */
[----:B------:R-:W-:Y:S02]  /*2860*/  UIADD3 UR8, UPT, UPT, -UR4, URZ, URZ ;  /* 0x000000ff04087290 */ /* 0x000fe4000fffe1ff */
[----:B------:R-:W-:-:S02]  /*2870*/  ULEA.HI UR10, UR5, -UR10, URZ, 0x7 ;  /* 0x8000000a050a7291 */ /* 0x000fc4000f8f38ff */
[----:B------:R-:W-:Y:S02]  /*2880*/  USHF.R.S32.HI UR5, URZ, 0x1f, UR8 ;  /* 0x0000001fff057899 */ /* 0x000fe40008011408 */
[----:B------:R-:W-:Y:S02]  /*2890*/  UIADD3 UR7, UPT, UPT, UR4, -0x1, URZ ;  /* 0xffffffff04077890 */ /* 0x000fe4000fffe0ff */
[----:B------:R-:W-:Y:S02]  /*28a0*/  UISETP.GT.AND UP1, UPT, UR4, URZ, UPT ;  /* 0x000000ff0400728c */ /* 0x000fe4000bf24270 */
[----:B------:R-:W-:Y:S02]  /*28b0*/  USHF.R.S32.HI UR9, URZ, 0x1f, UR11 ;  /* 0x0000001fff097899 */ /* 0x000fe4000801140b */
[----:B------:R-:W-:Y:S02]  /*28c0*/  ULEA.HI UR4, UR5, -UR4, URZ, 0x7 ;  /* 0x8000000405047291 */ /* 0x000fe4000f8f38ff */
[----:B------:R-:W-:-:S02]  /*28d0*/  USHF.R.S32.HI UR8, URZ, 0x1f, UR7 ;  /* 0x0000001fff087899 */ /* 0x000fc40008011407 */
[----:B------:R-:W-:Y:S02]  /*28e0*/  ULEA.HI UR11, UR9, UR11, URZ, 0x7 ;  /* 0x0000000b090b7291 */ /* 0x000fe4000f8f38ff */
[----:B------:R-:W-:Y:S02]  /*28f0*/  USHF.R.S32.HI UR4, URZ, 0x7, UR4 ;  /* 0x00000007ff047899 */ /* 0x000fe40008011404 */
[----:B------:R-:W-:Y:S02]  /*2900*/  USHF.R.S32.HI UR9, URZ, 0x7, UR10 ;  /* 0x00000007ff097899 */ /* 0x000fe4000801140a */
[----:B------:R-:W-:Y:S02]  /*2910*/  ULEA.HI UR5, UR8, UR7, URZ, 0x7 ;  /* 0x0000000708057291 */ /* 0x000fe4000f8f38ff */
[----:B------:R-:W-:Y:S02]  /*2920*/  UIADD3 UR7, UPT, UPT, -UR4, URZ, URZ ;  /* 0x000000ff04077290 */ /* 0x000fe4000fffe1ff */
[----:B------:R-:W-:-:S02]  /*2930*/  @UP0 UIMAD.WIDE UR12, UR11, 0x2000000, UR14 ;  /* 0x020000000b0c08a5 */ /* 0x000fc4000f8e020e */
[----:B------:R-:W-:Y:S02]  /*2940*/  ULEA.HI.SX32 UR5, UR5, 0x1, 0x19 ;  /* 0x0000000105057891 */ /* 0x000fe4000f8fcaff */
[----:B------:R-:W-:-:S05]  /*2950*/  UIADD3 UR4, UPT, UPT, -UR9, URZ, URZ ;  /* 0x000000ff09047290 */ /* 0x000fca000fffe1ff */
[----:B------:R-:W-:Y:S02]  /*2960*/  @!UP1 UMOV UR5, UR7 ;  /* 0x0000000700059c82 */ /* 0x000fe40008000000 */
[----:B------:R-:W-:Y:S02]  /*2970*/  @UP0 UMOV UR4, UR13 ;  /* 0x0000000d00040c82 */ /* 0x000fe40008000000 */
[----:B------:R-:W-:-:S04]  /*2980*/  UISETP.LT.AND UP0, UPT, UR5, UR4, UPT ;  /* 0x000000040500728c */ /* 0x000fc8000bf01270 */
[----:B------:R-:W-:Y:S02]  /*2990*/  USEL UR22, UR5, UR4, UP0 ;  /* 0x0000000405167287 */ /* 0x000fe40008000000 */
[----:B------:R-:W-:-:S09]  /*29a0*/  UISETP.NE.AND UP0, UPT, UR16, URZ, UPT ;  /* 0x000000ff1000728c */ /* 0x000fd2000bf05270 */
[----:B------:R-:W-:Y:S05]  /*29b0*/  BRA.U UP0, `(.L_x_38) ;  /* 0x00000015005c7547 */ /* 0x000fea000b800000 */
[----:B------:R-:W1:Y:S02]  /*29c0*/  SYNCS.PHASECHK.TRANS64.TRYWAIT P0, [UR19], RZ ;  /* 0x000000ffff0075a7 */ /* 0x000e640008001113 */
[----:B-1----:R-:W-:Y:S05]  /*29d0*/  @!P0 BRA `(.L_x_39) ;  /* 0x000000b8002c8947 */ /* 0x002fea0003800000 */
.L_x_106:
[----:B------:R-:W2:Y:S01]  /*29e0*/  SYNCS.PHASECHK.TRANS64.TRYWAIT P0, [UR19+0x10], RZ ;  /* 0x000010ffff0075a7 */ /* 0x000ea20008001113 */
[----:B------:R-:W-:Y:S01]  /*29f0*/  UIADD3 UR4, UPT, UPT, UR19, 0x10800, URZ ;  /* 0x0001080013047890 */ /* 0x000fe2000fffe0ff */
[----:B------:R-:W-:Y:S01]  /*2a00*/  IMAD.MOV.U32 R4, RZ, RZ, RZ ;  /* 0x000000ffff047224 */ /* 0x000fe200078e00ff */
[----:B------:R-:W-:Y:S01]  /*2a10*/  UIADD3 UR36, UPT, UPT, UR6, 0x2, URZ ;  /* 0x0000000206247890 */ /* 0x000fe2000fffe0ff */
[----:B-1----:R-:W-:Y:S01]  /*2a20*/  IMAD.MOV.U32 R3, RZ, RZ, RZ ;  /* 0x000000ffff037224 */ /* 0x002fe200078e00ff */
[----:B------:R-:W-:Y:S02]  /*2a30*/  USHF.R.U32.HI UR4, URZ, 0x4, UR4 ;  /* 0x00000004ff047899 */ /* 0x000fe40008011604 */
[----:B------:R-:W-:Y:S01]  /*2a40*/  UIADD3 UR34, UPT, UPT, UR6, 0x4, URZ ;  /* 0x0000000406227890 */ /* 0x000fe2000fffe0ff */
[C---:B------:R-:W-:Y:S01]  /*2a50*/  R2UR UR15, R4.reuse ;  /* 0x00000000040f72ca */ /* 0x040fe200000e0000 */
[----:B------:R-:W-:Y:S01]  /*2a60*/  ULOP3.LUT UR4, UR4, 0x3fc0, URZ, 0xc0, !UPT ;  /* 0x00003fc004047892 */ /* 0x000fe2000f8ec0ff */
[C---:B------:R-:W-:Y:S01]  /*2a70*/  R2UR UR48, R3.reuse ;  /* 0x00000000033072ca */ /* 0x040fe200000e0000 */
[----:B------:R-:W-:Y:S01]  /*2a80*/  UIADD3 UR32, UPT, UPT, UR6, 0x6, URZ ;  /* 0x0000000606207890 */ /* 0x000fe2000fffe0ff */
[C---:B------:R-:W-:Y:S01]  /*2a90*/  R2UR UR23, R4.reuse ;  /* 0x00000000041772ca */ /* 0x040fe200000e0000 */
[----:B------:R-:W-:Y:S01]  /*2aa0*/  ULOP3.LUT UR4, UR4, 0x10000, URZ, 0xfc, !UPT ;  /* 0x0001000004047892 */ /* 0x000fe2000f8efcff */
[C---:B------:R-:W-:Y:S01]  /*2ab0*/  R2UR UR47, R3.reuse ;  /* 0x00000000032f72ca */ /* 0x040fe200000e0000 */
[----:B------:R-:W-:Y:S01]  /*2ac0*/  UIADD3 UR30, UPT, UPT, UR6, 0x400, URZ ;  /* 0x00000400061e7890 */ /* 0x000fe2000fffe0ff */
[C---:B------:R-:W-:Y:S01]  /*2ad0*/  R2UR UR46, R4.reuse ;  /* 0x00000000042e72ca */ /* 0x040fe200000e0000 */
[----:B------:R-:W-:Y:S01]  /*2ae0*/  UIADD3 UR28, UPT, UPT, UR6, 0x402, URZ ;  /* 0x00000402061c7890 */ /* 0x000fe2000fffe0ff */
[C---:B------:R-:W-:Y:S01]  /*2af0*/  R2UR UR45, R3.reuse ;  /* 0x00000000032d72ca */ /* 0x040fe200000e0000 */
[----:B------:R-:W-:Y:S01]  /*2b00*/  UIADD3 UR26, UPT, UPT, UR6, 0x404, URZ ;  /* 0x00000404061a7890 */ /* 0x000fe2000fffe0ff */
[----:B------:R-:W-:Y:S01]  /*2b10*/  R2UR UR44, R4 ;  /* 0x00000000042c72ca */ /* 0x000fe200000e0000 */
[----:B------:R-:W-:Y:S01]  /*2b20*/  UIADD3 UR24, UPT, UPT, UR6, 0x406, URZ ;  /* 0x0000040606187890 */ /* 0x000fe2000fffe0ff */
[----:B------:R-:W-:Y:S01]  /*2b30*/  R2UR UR43, R3 ;  /* 0x00000000032b72ca */ /* 0x000fe200000e0000 */
[----:B------:R-:W-:Y:S01]  /*2b40*/  UMOV UR38, UR6 ;  /* 0x0000000600267c82 */ /* 0x000fe20008000000 */
[----:B------:R-:W-:Y:S01]  /*2b50*/  UMOV UR50, 0x0 ;  /* 0x0000000000327882 */ /* 0x000fe20000000000 */
        /* <DEDUP_REMOVED lines=15> */
[----:B------:R-:W-:Y:S01]  /*2c50*/  UIADD3 UR42, UPT, UPT, UR19, 0xb0, URZ ;  /* 0x000000b0132a7890 */ /* 0x000fe2000fffe0ff */
[----:B------:R-:W-:Y:S01]  /*2c60*/  UMOV UR49, 0x3 ;  /* 0x0000000300317882 */ /* 0x000fe20000000000 */
[----:B------:R-:W-:Y:S01]  /*2c70*/  UIADD3 UR18, UPT, UPT, UR19, 0x60, URZ ;  /* 0x0000006013127890 */ /* 0x000fe2000fffe0ff */
[----:B------:R-:W-:Y:S01]  /*2c80*/  UMOV UR39, 0x40004040 ;  /* 0x4000404000277882 */ /* 0x000fe20000000000 */
[----:B------:R-:W-:Y:S01]  /*2c90*/  ULOP3.LUT UR14, UR75, 0xffff, URZ, 0xc0, !UPT ;  /* 0x0000ffff4b0e7892 */ /* 0x000fe2000f8ec0ff */
[----:B------:R-:W-:Y:S01]  /*2ca0*/  UMOV UR37, 0x40004040 ;  /* 0x4000404000257882 */ /* 0x000fe20000000000 */
[----:B------:R-:W-:Y:S01]  /*2cb0*/  UIADD3 UR16, UPT, UPT, UR4, 0x2, URZ ;  /* 0x0000000204107890 */ /* 0x000fe2000fffe0ff */
        /* <DEDUP_REMOVED lines=13> */
[----:B------:R-:W-:Y:S01]  /*2d90*/  UMOV UR17, 0x40004040 ;  /* 0x4000404000117882 */ /* 0x000fe20000000000 */
[----:B------:R-:W-:Y:S01]  /*2da0*/  UMOV UR13, 0x40004040 ;  /* 0x40004040000d7882 */ /* 0x000fe20000000000 */
[----:B------:R-:W-:Y:S01]  /*2db0*/  UMOV UR11, 0x40004040 ;  /* 0x40004040000b7882 */ /* 0x000fe20000000000 */
[----:B------:R-:W-:Y:S01]  /*2dc0*/  UMOV UR9, 0x40004040 ;  /* 0x4000404000097882 */ /* 0x000fe20000000000 */
[----:B------:R-:W-:Y:S01]  /*2dd0*/  UMOV UR7, 0x40004040 ;  /* 0x4000404000077882 */ /* 0x000fe20000000000 */
[----:B--2---:R-:W-:Y:S05]  /*2de0*/  @!P0 BRA `(.L_x_40) ;  /* 0x000000b400408947 */ /* 0x004fea0003800000 */
.L_x_108:
[----:B------:R2:W-:Y:S01]  /*2df0*/  UTCHMMA.2CTA gdesc[UR38], gdesc[UR4], tmem[UR15], tmem[UR50], idesc[UR51], !UPT ;  /* 0x00ff3204260075ea */ /* 0x0005e2000fa0000f */
[----:B------:R-:W-:Y:S01]  /*2e00*/  UTCHMMA.2CTA gdesc[UR36], gdesc[UR16], tmem[UR48], tmem[UR64], idesc[UR65], UPT ;  /* 0x00ff4010240075ea */ /* 0x000fe2000ba00030 */
[----:B------:R3:W-:Y:S01]  /*2e10*/  UTCHMMA.2CTA gdesc[UR34], gdesc[UR12], tmem[UR23], tmem[UR62], idesc[UR63], UPT ;  /* 0x00ff3e0c220075ea */ /* 0x0007e2000ba00017 */
[----:B------:R4:W-:Y:S01]  /*2e20*/  UTCHMMA.2CTA gdesc[UR32], gdesc[UR10], tmem[UR47], tmem[UR60], idesc[UR61], UPT ;  /* 0x00ff3c0a200075ea */ /* 0x0009e2000ba0002f */
[----:B------:R-:W-:Y:S01]  /*2e30*/  UMOV UR41, 0x40004040 ;  /* 0x4000404000297882 */ /* 0x000fe20000000000 */
[----:B------:R4:W-:Y:S01]  /*2e40*/  UTCHMMA.2CTA gdesc[UR30], gdesc[UR8], tmem[UR46], tmem[UR58], idesc[UR59], UPT ;  /* 0x00ff3a081e0075ea */ /* 0x0009e2000ba0002e */
[----:B------:R-:W-:Y:S01]  /*2e50*/  UMOV UR21, 0x40004040 ;  /* 0x4000404000157882 */ /* 0x000fe20000000000 */
[----:B------:R4:W-:Y:S01]  /*2e60*/  UTCHMMA.2CTA gdesc[UR28], gdesc[UR6], tmem[UR45], tmem[UR56], idesc[UR57], UPT ;  /* 0x00ff38061c0075ea */ /* 0x0009e2000ba0002d */
[----:B------:R4:W-:Y:S01]  /*2e70*/  UTCHMMA.2CTA gdesc[UR26], gdesc[UR40], tmem[UR44], tmem[UR54], idesc[UR55], UPT ;  /* 0x00ff36281a0075ea */ /* 0x0009e2000ba0002c */
[----:B------:R4:W-:Y:S01]  /*2e80*/  UTCHMMA.2CTA gdesc[UR24], gdesc[UR20], tmem[UR43], tmem[UR52], idesc[UR53], UPT ;  /* 0x00ff3414180075ea */ /* 0x0009e2000ba0002b */
[----:B------:R4:W-:Y:S01]  /*2e90*/  UTCBAR.2CTA.MULTICAST [UR42], URZ, UR49 ;  /* 0x000000ff2a0073e9 */ /* 0x0009e20008200831 */
[----:B------:R4:W-:Y:S01]  /*2ea0*/  UTCBAR.2CTA.MULTICAST [UR18], URZ, UR14 ;  /* 0x000000ff120073e9 */ /* 0x0009e2000820080e */
[----:B------:R-:W-:Y:S01]  /*2eb0*/  UISETP.GE.AND UP0, UPT, UR22, 0x2, UPT ;  /* 0x000000021600788c */ /* 0x000fe2000bf06270 */
[----:B------:R-:W-:Y:S01]  /*2ec0*/  HFMA2 R14, -RZ, RZ, 0, 0 ;  /* 0x00000000ff0e7431 */ /* 0x000fe200000001ff */
[----:B--2---:R-:W-:Y:S01]  /*2ed0*/  UMOV UR15, 0x1 ;  /* 0x00000001000f7882 */ /* 0x004fe20000000000 */
[----:B------:R-:W-:Y:S01]  /*2ee0*/  UMOV UR5, URZ ;  /* 0x000000ff00057c82 */ /* 0x000fe20008000000 */
[----:B---3--:R-:W-:-:S05]  /*2ef0*/  UMOV UR23, URZ ;  /* 0x000000ff00177c82 */ /* 0x008fca0008000000 */
[----:B------:R-:W-:Y:S05]  /*2f00*/  BRA.U !UP0, `(.L_x_41) ;  /* 0x0000000908887547 */ /* 0x000fea000b800000 */
[----:B------:R-:W-:Y:S01]  /*2f10*/  IMAD.MOV.U32 R14, RZ, RZ, RZ ;  /* 0x000000ffff0e7224 */ /* 0x000fe200078e00ff */
[----:B------:R-:W-:Y:S01]  /*2f20*/  CS2R R8, SRZ ;  /* 0x0000000000087805 */ /* 0x000fe2000001ff00 */
[----:B------:R-:W-:Y:S01]  /*2f30*/  IMAD.MOV.U32 R10, RZ, RZ, RZ ;  /* 0x000000ffff0a7224 */ /* 0x000fe200078e00ff */
[----:B------:R-:W-:Y:S02]  /*2f40*/  CS2R R6, SRZ ;  /* 0x0000000000067805 */ /* 0x000fe4000001ff00 */
[----:B------:R-:W-:Y:S01]  /*2f50*/  CS2R R4, SRZ ;  /* 0x0000000000047805 */ /* 0x000fe2000001ff00 */
[----:B-1----:R-:W-:Y:S01]  /*2f60*/  IMAD.MOV.U32 R3, RZ, RZ, RZ ;  /* 0x000000ffff037224 */ /* 0x002fe200078e00ff */
[----:B------:R-:W-:Y:S01]  /*2f70*/  UIADD3 UR22, UPT, UPT, -UR22, URZ, URZ ;  /* 0x000000ff16167290 */ /* 0x000fe2000fffe1ff */
[----:B------:R-:W-:Y:S01]  /*2f80*/  UMOV UR15, 0x1 ;  /* 0x00000001000f7882 */ /* 0x000fe20000000000 */
[----:B------:R-:W-:Y:S01]  /*2f90*/  UMOV UR5, URZ ;  /* 0x000000ff00057c82 */ /* 0x000fe20008000000 */
[----:B------:R-:W-:Y:S01]  /*2fa0*/  UMOV UR23, URZ ;  /* 0x000000ff00177c82 */ /* 0x000fe20008000000 */
        /* <DEDUP_REMOVED lines=12> */
[----:B----4-:R-:W-:Y:S01]  /*3070*/  UMOV UR60, 0x0 ;  /* 0x00000000003c7882 */ /* 0x010fe20000000000 */
[----:B------:R-:W-:Y:S01]  /*3080*/  UMOV UR61, 0x10210010 ;  /* 0x10210010003d7882 */ /* 0x000fe20000000000 */
[----:B------:R-:W-:Y:S01]  /*3090*/  UMOV UR58, 0x0 ;  /* 0x00000000003a7882 */ /* 0x000fe20000000000 */
[----:B------:R-:W-:Y:S01]  /*30a0*/  UMOV UR59, 0x10210010 ;  /* 0x10210010003b7882 */ /* 0x000fe20000000000 */
[----:B------:R-:W-:Y:S01]  /*30b0*/  ULOP3.LUT UR41, UR75, 0xffff, URZ, 0xc0, !UPT ;  /* 0x0000ffff4b297892 */ /* 0x000fe2000f8ec0ff */
        /* <DEDUP_REMOVED lines=14> */
[----:B------:R-:W-:Y:S01]  /*31a0*/  ULOP3.LUT UR40, UR75, 0xffff, URZ, 0xc0, !UPT ;  /* 0x0000ffff4b287892 */ /* 0x000fe2000f8ec0ff */
[----:B------:R-:W-:Y:S01]  /*31b0*/  UMOV UR42, 0x0 ;  /* 0x00000000002a7882 */ /* 0x000fe20000000000 */
[----:B------:R-:W-:-:S10]  /*31c0*/  UMOV UR43, 0x10200010 ;  /* 0x10200010002b7882 */ /* 0x000fd40000000000 */
.L_x_46:
[----:B------:R-:W-:Y:S01]  /*31d0*/  ULEA UR16, UR15, UR19, 0x3 ;  /* 0x000000130f107291 */ /* 0x000fe2000f8e18ff */
[----:B------:R-:W-:Y:S01]  /*31e0*/  SHF.L.U32 R17, R14, 0x1f, RZ ;  /* 0x0000001f0e117819 */ /* 0x000fe200000006ff */
[----:B------:R-:W-:Y:S06]  /*31f0*/  USHF.L.U32 UR14, UR23, 0x1f, URZ ;  /* 0x0000001f170e7899 */ /* 0x000fec00080006ff */
[----:B-1----:R-:W-:Y:S01]  /*3200*/  MOV R11, UR14 ;  /* 0x0000000e000b7c02 */ /* 0x002fe20008000f00 */
[----:B------:R-:W1:Y:S02]  /*3210*/  SYNCS.PHASECHK.TRANS64.TRYWAIT P0, [UR16+0x10], R17 ;  /* 0x00001011ff0075a7 */ /* 0x000e640008001110 */
[----:B-1---5:R-:W-:Y:S05]  /*3220*/  @!P0 BRA `(.L_x_42) ;  /* 0x000000b000488947 */ /* 0x022fea0003800000 */
.L_x_110:
[----:B------:R-:W2:Y:S01]  /*3230*/  SYNCS.PHASECHK.TRANS64.TRYWAIT P0, [UR19+0xb8], R11 ;  /* 0x0000b80bff0075a7 */ /* 0x000ea20008001113 */
[----:B------:R-:W-:Y:S01]  /*3240*/  ULEA UR4, UR15, UR19, 0xe ;  /* 0x000000130f047291 */ /* 0x000fe2000f8e70ff */
[----:B------:R-:W-:Y:S01]  /*3250*/  IMAD.MOV.U32 R13, RZ, RZ, 0x40 ;  /* 0x00000040ff0d7424 */ /* 0x000fe200078e00ff */
[----:B------:R-:W-:Y:S01]  /*3260*/  UISETP.NE.U32.AND UP0, UPT, UR5, URZ, UPT ;  /* 0x000000ff0500728c */ /* 0x000fe2000bf05070 */
[----:B-1----:R-:W-:Y:S01]  /*3270*/  IMAD.MOV.U32 R12, RZ, RZ, 0x100 ;  /* 0x00000100ff0c7424 */ /* 0x002fe200078e00ff */
[----:B------:R-:W-:Y:S02]  /*3280*/  UIADD3 UR4, UPT, UPT, UR4, 0x10800, URZ ;  /* 0x0001080004047890 */ /* 0x000fe4000fffe0ff */
[----:B------:R-:W-:Y:S02]  /*3290*/  R2UR UR11, R13 ;  /* 0x000000000d0b72ca */ /* 0x000fe400000e0000 */
[----:B------:R-:W-:Y:S01]  /*32a0*/  USHF.R.U32.HI UR4, URZ, 0x4, UR4 ;  /* 0x00000004ff047899 */ /* 0x000fe20008011604 */
[----:B------:R-:W-:Y:S03]  /*32b0*/  R2UR UR10, R12 ;  /* 0x000000000c0a72ca */ /* 0x000fe600000e0000 */
[----:B------:R-:W-:Y:S01]  /*32c0*/  ULOP3.LUT UR13, UR4, 0x3fc0, URZ, 0xc0, !UPT ;  /* 0x00003fc0040d7892 */ /* 0x000fe2000f8ec0ff */
[----:B--2---:R-:W-:Y:S11]  /*32d0*/  @!P0 BRA `(.L_x_43) ;  /* 0x000000b000388947 */ /* 0x004ff60003800000 */
.L_x_112:
[----:B------:R-:W-:Y:S01]  /*32e0*/  UIADD3 UR4, UPT, UPT, UR13, 0x80, URZ ;  /* 0x000000800d047890 */ /* 0x000fe2000fffe0ff */
[----:B------:R-:W-:Y:S01]  /*32f0*/  IMAD.MOV.U32 R12, RZ, RZ, 0x48 ;  /* 0x00000048ff0c7424 */ /* 0x000fe200078e00ff */
[----:B------:R-:W-:Y:S01]  /*3300*/  UMOV UR6, UR13 ;  /* 0x0000000d00067c82 */ /* 0x000fe20008000000 */
[----:B-1----:R-:W-:Y:S01]  /*3310*/  IMAD.MOV.U32 R11, RZ, RZ, 0x100 ;  /* 0x00000100ff0b7424 */ /* 0x002fe200078e00ff */
[----:B------:R-:W-:Y:S01]  /*3320*/  UMOV UR7, 0x40004040 ;  /* 0x4000404000077882 */ /* 0x000fe20000000000 */
[----:B------:R-:W-:Y:S01]  /*3330*/  IMAD.U32 R13, RZ, RZ, UR14 ;  /* 0x0000000eff0d7e24 */ /* 0x000fe2000f8e00ff */
[----:B------:R-:W-:Y:S01]  /*3340*/  R2UR UR8, R12 ;  /* 0x000000000c0872ca */ /* 0x000fe200000e0000 */
[----:B------:R1:W-:Y:S01]  /*3350*/  UTCHMMA.2CTA tmem[UR11], gdesc[UR6], tmem[UR10], tmem[UR72], idesc[UR73], UP0 ;  /* 0x00ff48060b0079ea */ /* 0x0003e2000820000a */
[C---:B------:R-:W-:Y:S01]  /*3360*/  R2UR UR12, R11.reuse ;  /* 0x000000000b0c72ca */ /* 0x040fe200000e0000 */
[----:B------:R-:W-:Y:S01]  /*3370*/  UMOV UR5, 0x40004040 ;  /* 0x4000404000057882 */ /* 0x000fe20000000000 */
[----:B------:R-:W-:Y:S05]  /*3380*/  IMAD.MOV.U32 R12, RZ, RZ, 0x50 ;  /* 0x00000050ff0c7424 */ /* 0x000fea00078e00ff */
[----:B------:R-:W-:Y:S01]  /*3390*/  R2UR UR9, R12 ;  /* 0x000000000c0972ca */ /* 0x000fe200000e0000 */
[----:B------:R-:W-:Y:S05]  /*33a0*/  IMAD.MOV.U32 R12, RZ, RZ, 0x58 ;  /* 0x00000058ff0c7424 */ /* 0x000fea00078e00ff */
[----:B------:R2:W-:Y:S01]  /*33b0*/  UTCHMMA.2CTA tmem[UR8], gdesc[UR4], tmem[UR12], tmem[UR70], idesc[UR71], UPT ;  /* 0x00ff4604080079ea */ /* 0x0005e2000ba0000c */
[C---:B-1----:R-:W-:Y:S01]  /*33c0*/  R2UR UR11, R11.reuse ;  /* 0x000000000b0b72ca */ /* 0x042fe200000e0000 */
[----:B------:R-:W-:Y:S01]  /*33d0*/  UIADD3 UR6, UPT, UPT, UR13, 0x100, URZ ;  /* 0x000001000d067890 */ /* 0x000fe2000fffe0ff */
[----:B------:R-:W-:Y:S01]  /*33e0*/  R2UR UR10, R12 ;  /* 0x000000000c0a72ca */ /* 0x000fe200000e0000 */
[----:B------:R-:W-:Y:S10]  /*33f0*/  IMAD.MOV.U32 R12, RZ, RZ, 0x60 ;  /* 0x00000060ff0c7424 */ /* 0x000ff400078e00ff */
[----:B------:R1:W-:Y:S01]  /*3400*/  UTCHMMA.2CTA tmem[UR9], gdesc[UR6], tmem[UR11], tmem[UR68], idesc[UR69], UPT ;  /* 0x00ff4406090079ea */ /* 0x0003e2000ba0000b */
[----:B--2---:R-:W-:Y:S01]  /*3410*/  UIADD3 UR4, UPT, UPT, UR13, 0x180, URZ ;  /* 0x000001800d047890 */ /* 0x004fe2000fffe0ff */
[----:B------:R-:W-:Y:S01]  /*3420*/  R2UR UR8, R12 ;  /* 0x000000000c0872ca */ /* 0x000fe200000e0000 */
[----:B------:R-:W-:Y:S07]  /*3430*/  IMAD.MOV.U32 R12, RZ, RZ, 0x68 ;  /* 0x00000068ff0c7424 */ /* 0x000fee00078e00ff */
[----:B------:R2:W-:Y:S01]  /*3440*/  UTCHMMA.2CTA tmem[UR10], gdesc[UR4], tmem[UR12], tmem[UR66], idesc[UR67], UPT ;  /* 0x00ff42040a0079ea */ /* 0x0005e2000ba0000c */
[----:B-1----:R-:W-:Y:S01]  /*3450*/  R2UR UR9, R12 ;  /* 0x000000000c0972ca */ /* 0x002fe200000e0000 */
[----:B------:R-:W-:Y:S01]  /*3460*/  UIADD3 UR6, UPT, UPT, UR13, 0x200, URZ ;  /* 0x000002000d067890 */ /* 0x000fe2000fffe0ff */
[----:B------:R-:W-:Y:S01]  /*3470*/  IMAD.MOV.U32 R12, RZ, RZ, 0x70 ;  /* 0x00000070ff0c7424 */ /* 0x000fe200078e00ff */
[----:B--2---:R-:W-:Y:S01]  /*3480*/  R2UR UR10, R11 ;  /* 0x000000000b0a72ca */ /* 0x004fe200000e0000 */
[----:B------:R-:W-:Y:S06]  /*3490*/  UIADD3 UR4, UPT, UPT, UR13, 0x280, URZ ;  /* 0x000002800d047890 */ /* 0x000fec000fffe0ff */
[----:B------:R1:W-:Y:S06]  /*34a0*/  UTCHMMA.2CTA tmem[UR8], gdesc[UR6], tmem[UR11], tmem[UR64], idesc[UR65], UPT ;  /* 0x00ff4006080079ea */ /* 0x0003ec000ba0000b */
[----:B------:R2:W-:Y:S01]  /*34b0*/  UTCHMMA.2CTA tmem[UR9], gdesc[UR4], tmem[UR10], tmem[UR62], idesc[UR63], UPT ;  /* 0x00ff3e04090079ea */ /* 0x0005e2000ba0000a */
[----:B------:R-:W3:Y:S01]  /*34c0*/  SYNCS.PHASECHK.TRANS64.TRYWAIT P0, [UR19+0xc0], R13 ;  /* 0x0000c00dff0075a7 */ /* 0x000ee20008001113 */
[----:B-1----:R-:W-:Y:S01]  /*34d0*/  UIADD3 UR8, UPT, UPT, UR15, 0x1, URZ ;  /* 0x000000010f087890 */ /* 0x002fe2000fffe0ff */
[----:B------:R-:W-:Y:S01]  /*34e0*/  R2UR UR11, R12 ;  /* 0x000000000c0b72ca */ /* 0x000fe200000e0000 */
[----:B------:R-:W-:Y:S01]  /*34f0*/  UIADD3 UR6, UPT, UPT, UR13, 0x300, URZ ;  /* 0x000003000d067890 */ /* 0x000fe2000fffe0ff */
[----:B------:R-:W-:Y:S01]  /*3500*/  IMAD.MOV.U32 R12, RZ, RZ, 0x78 ;  /* 0x00000078ff0c7424 */ /* 0x000fe200078e00ff */
[----:B------:R-:W-:Y:S01]  /*3510*/  UISETP.NE.AND UP0, UPT, UR8, 0xa, UPT ;  /* 0x0000000a0800788c */ /* 0x000fe2000bf05270 */
[----:B--23--:R-:W-:Y:S11]  /*3520*/  @!P0 BRA `(.L_x_44) ;  /* 0x000000ac00c48947 */ /* 0x00cff60003800000 */
.L_x_114:
[----:B------:R-:W-:Y:S01]  /*3530*/  USEL UR18, UR8, URZ, UP0 ;  /* 0x000000ff08127287 */ /* 0x000fe20008000000 */
[----:B------:R-:W-:Y:S01]  /*3540*/  R2UR UR14, R12 ;  /* 0x000000000c0e72ca */ /* 0x000fe200000e0000 */
[----:B------:R-:W-:Y:S01]  /*3550*/  USEL UR8, URZ, 0x1, UP0 ;  /* 0x00000001ff087887 */ /* 0x000fe20008000000 */
[----:B------:R-:W-:Y:S01]  /*3560*/  R2UR UR10, R11 ;  /* 0x000000000b0a72ca */ /* 0x000fe200000e0000 */
[----:B------:R-:W-:Y:S02]  /*3570*/  UIADD3 UR4, UPT, UPT, UR13, 0x380, URZ ;  /* 0x000003800d047890 */ /* 0x000fe4000fffe0ff */
[----:B------:R-:W-:Y:S02]  /*3580*/  ULEA UR17, UR18, UR19, 0x3 ;  /* 0x0000001312117291 */ /* 0x000fe4000f8e18ff */
[----:B------:R-:W-:Y:S01]  /*3590*/  UIADD3 UR9, UPT, UPT, UR16, 0x60, URZ ;  /* 0x0000006010097890 */ /* 0x000fe2000fffe0ff */
[----:B------:R-:W-:Y:S01]  /*35a0*/  LOP3.LUT R14, R14, UR8, RZ, 0x3c, !PT ;  /* 0x000000080e0e7c12 */ /* 0x000fe2000f8e3cff */
[----:B------:R-:W-:Y:S01]  /*35b0*/  UMOV UR7, 0x40004040 ;  /* 0x4000404000077882 */ /* 0x000fe20000000000 */
[----:B------:R-:W-:Y:S01]  /*35c0*/  UMOV UR5, 0x40004040 ;  /* 0x4000404000057882 */ /* 0x000fe20000000000 */
[----:B------:R2:W-:Y:S02]  /*35d0*/  UTCHMMA.2CTA tmem[UR11], gdesc[UR6], tmem[UR12], tmem[UR60], idesc[UR61], UPT ;  /* 0x00ff3c060b0079ea */ /* 0x0005e4000ba0000c */
[----:B-1----:R-:W-:Y:S02]  /*35e0*/  IMAD.U32 R13, R14, -0x80000000, RZ ;  /* 0x800000000e0d7824 */ /* 0x002fe400078e00ff */
[----:B------:R2:W-:Y:S01]  /*35f0*/  UTCHMMA.2CTA tmem[UR14], gdesc[UR4], tmem[UR10], tmem[UR58], idesc[UR59], UPT ;  /* 0x00ff3a040e0079ea */ /* 0x0005e2000ba0000a */
[----:B------:R2:W-:Y:S01]  /*3600*/  UTCBAR.2CTA.MULTICAST [UR9], URZ, UR41 ;  /* 0x000000ff090073e9 */ /* 0x0005e20008200829 */
[----:B------:R-:W1:Y:S02]  /*3610*/  SYNCS.PHASECHK.TRANS64.TRYWAIT P0, [UR17+0x10], R13 ;  /* 0x0000100dff0075a7 */ /* 0x000e640008001111 */
[----:B-12---:R-:W-:Y:S05]  /*3620*/  @!P0 BRA `(.L_x_45) ;  /* 0x000000ac00a48947 */ /* 0x006fea0003800000 */
.L_x_116:
[----:B------:R-:W-:Y:S01]  /*3630*/  ULEA UR4, UR18, UR19, 0xe ;  /* 0x0000001312047291 */ /* 0x000fe2000f8e70ff */
[----:B------:R-:W-:Y:S01]  /*3640*/  R2UR UR5, R10 ;  /* 0x000000000a0572ca */ /* 0x000fe200000e0000 */
[----:B------:R-:W-:Y:S01]  /*3650*/  UIADD3 UR22, UPT, UPT, UR22, 0x1, URZ ;  /* 0x0000000116167890 */ /* 0x000fe2000fffe0ff */
[----:B------:R-:W-:Y:S01]  /*3660*/  R2UR UR14, R9 ;  /* 0x00000000090e72ca */ /* 0x000fe200000e0000 */
[----:B------:R-:W-:Y:S01]  /*3670*/  UIADD3 UR4, UPT, UPT, UR4, 0x10800, URZ ;  /* 0x0001080004047890 */ /* 0x000fe2000fffe0ff */
[----:B------:R-:W-:Y:S01]  /*3680*/  R2UR UR21, R8 ;  /* 0x00000000081572ca */ /* 0x000fe200000e0000 */
[----:B------:R-:W-:Y:S01]  /*3690*/  ULOP3.LUT UR23, UR23, 0x1, URZ, 0x3c, !UPT ;  /* 0x0000000117177892 */ /* 0x000fe2000f8e3cff */
[----:B------:R-:W-:Y:S01]  /*36a0*/  R2UR UR15, R7 ;  /* 0x00000000070f72ca */ /* 0x000fe200000e0000 */
[----:B------:R-:W-:Y:S01]  /*36b0*/  USHF.R.U32.HI UR4, URZ, 0x4, UR4 ;  /* 0x00000004ff047899 */ /* 0x000fe20008011604 */
[----:B------:R-:W-:Y:S01]  /*36c0*/  R2UR UR20, R6 ;  /* 0x00000000061472ca */ /* 0x000fe200000e0000 */
[----:B------:R-:W-:Y:S01]  /*36d0*/  UMOV UR13, 0x40004040 ;  /* 0x40004040000d7882 */ /* 0x000fe20000000000 */
[----:B------:R-:W-:Y:S01]  /*36e0*/  UMOV UR9, 0x40004040 ;  /* 0x4000404000097882 */ /* 0x000fe20000000000 */
[----:B------:R-:W-:Y:S01]  /*36f0*/  ULOP3.LUT UR4, UR4, 0x3fc0, URZ, 0xc0, !UPT ;  /* 0x00003fc004047892 */ /* 0x000fe2000f8ec0ff */
[----:B------:R-:W-:Y:S01]  /*3700*/  R2UR UR16, R5 ;  /* 0x00000000051072ca */ /* 0x000fe200000e0000 */
[----:B------:R-:W-:Y:S01]  /*3710*/  UMOV UR7, 0x40004040 ;  /* 0x4000404000077882 */ /* 0x000fe20000000000 */
[----:B------:R-:W-:Y:S01]  /*3720*/  UMOV UR11, 0x40004040 ;  /* 0x40004040000b7882 */ /* 0x000fe20000000000 */
[----:B------:R-:W-:Y:S04]  /*3730*/  ULOP3.LUT UR12, UR4, 0x10000, URZ, 0xfc, !UPT ;  /* 0x00010000040c7892 */ /* 0x000fe8000f8efcff */
[----:B------:R-:W-:Y:S02]  /*3740*/  UIADD3 UR8, UPT, UPT, UR12, 0x2, URZ ;  /* 0x000000020c087890 */ /* 0x000fe4000fffe0ff */
[----:B------:R-:W-:Y:S02]  /*3750*/  UIADD3 UR6, UPT, UPT, UR12, 0x4, URZ ;  /* 0x000000040c067890 */ /* 0x000fe4000fffe0ff */
[----:B------:R-:W-:Y:S01]  /*3760*/  UIADD3 UR10, UPT, UPT, UR12, 0x6, URZ ;  /* 0x000000060c0a7890 */ /* 0x000fe2000fffe0ff */
[----:B------:R2:W-:Y:S01]  /*3770*/  UTCHMMA.2CTA gdesc[UR38], gdesc[UR12], tmem[UR5], tmem[UR56], idesc[UR57], !UPT ;  /* 0x00ff380c260075ea */ /* 0x0005e2000fa00005 */
[----:B------:R-:W-:Y:S03]  /*3780*/  UIADD3 UR4, UPT, UPT, UR12, 0x200, URZ ;  /* 0x000002000c047890 */ /* 0x000fe6000fffe0ff */
[----:B------:R3:W-:Y:S02]  /*3790*/  UTCHMMA.2CTA gdesc[UR36], gdesc[UR8], tmem[UR14], tmem[UR54], idesc[UR55], UPT ;  /* 0x00ff3608240075ea */ /* 0x0007e4000ba0000e */
[----:B------:R4:W-:Y:S02]  /*37a0*/  UTCHMMA.2CTA gdesc[UR34], gdesc[UR6], tmem[UR21], tmem[UR52], idesc[UR53], UPT ;  /* 0x00ff3406220075ea */ /* 0x0009e4000ba00015 */
[----:B------:R5:W-:Y:S01]  /*37b0*/  UTCHMMA.2CTA gdesc[UR32], gdesc[UR10], tmem[UR15], tmem[UR50], idesc[UR51], UPT ;  /* 0x00ff320a200075ea */ /* 0x000be2000ba0000f */
[----:B--2---:R-:W-:Y:S01]  /*37c0*/  UMOV UR5, 0x40004040 ;  /* 0x4000404000057882 */ /* 0x004fe20000000000 */
[----:B------:R-:W-:Y:S01]  /*37d0*/  R2UR UR13, R4 ;  /* 0x00000000040d72ca */ /* 0x000fe200000e0000 */
[----:B------:R2:W-:Y:S01]  /*37e0*/  UTCHMMA.2CTA gdesc[UR30], gdesc[UR4], tmem[UR20], tmem[UR48], idesc[UR49], UPT ;  /* 0x00ff30041e0075ea */ /* 0x0005e2000ba00014 */
[----:B---3--:R-:W-:Y:S01]  /*37f0*/  UIADD3 UR8, UPT, UPT, UR12, 0x202, URZ ;  /* 0x000002020c087890 */ /* 0x008fe2000fffe0ff */
[----:B------:R-:W-:Y:S01]  /*3800*/  R2UR UR14, R3 ;  /* 0x00000000030e72ca */ /* 0x000fe200000e0000 */
[----:B----4-:R-:W-:Y:S02]  /*3810*/  UIADD3 UR6, UPT, UPT, UR12, 0x204, URZ ;  /* 0x000002040c067890 */ /* 0x010fe4000fffe0ff */
[----:B-----5:R-:W-:Y:S02]  /*3820*/  UIADD3 UR10, UPT, UPT, UR19, 0xb0, URZ ;  /* 0x000000b0130a7890 */ /* 0x020fe4000fffe0ff */
[----:B------:R-:W-:Y:S03]  /*3830*/  UIADD3 UR11, UPT, UPT, UR17, 0x60, URZ ;  /* 0x00000060110b7890 */ /* 0x000fe6000fffe0ff */
[----:B------:R3:W-:Y:S02]  /*3840*/  UTCHMMA.2CTA gdesc[UR28], gdesc[UR8], tmem[UR16], tmem[UR46], idesc[UR47], UPT ;  /* 0x00ff2e081c0075ea */ /* 0x0007e4000ba00010 */
[----:B------:R4:W-:Y:S01]  /*3850*/  UTCHMMA.2CTA gdesc[UR26], gdesc[UR6], tmem[UR13], tmem[UR44], idesc[UR45], UPT ;  /* 0x00ff2c061a0075ea */ /* 0x0009e2000ba0000d */
[----:B--2---:R-:W-:Y:S03]  /*3860*/  UIADD3 UR4, UPT, UPT, UR12, 0x206, URZ ;  /* 0x000002060c047890 */ /* 0x004fe6000fffe0ff */
[----:B------:R-:W-:Y:S06]  /*3870*/  UMOV UR12, 0x3 ;  /* 0x00000003000c7882 */ /* 0x000fec0000000000 */
[----:B------:R2:W-:Y:S01]  /*3880*/  UTCHMMA.2CTA gdesc[UR24], gdesc[UR4], tmem[UR14], tmem[UR42], idesc[UR43], UPT ;  /* 0x00ff2a04180075ea */ /* 0x0005e2000ba0000e */
[----:B------:R5:W-:Y:S01]  /*3890*/  UTCBAR.2CTA.MULTICAST [UR10], URZ, UR12 ;  /* 0x000000ff0a0073e9 */ /* 0x000be2000820080c */
[----:B---3--:R-:W-:Y:S01]  /*38a0*/  UIADD3 UR8, UPT, UPT, UR18, 0x1, URZ ;  /* 0x0000000112087890 */ /* 0x008fe2000fffe0ff */
[----:B------:R5:W-:Y:S03]  /*38b0*/  UTCBAR.2CTA.MULTICAST [UR11], URZ, UR40 ;  /* 0x000000ff0b0073e9 */ /* 0x000be60008200828 */
[----:B------:R-:W-:Y:S04]  /*38c0*/  UISETP.NE.AND UP0, UPT, UR8, 0xa, UPT ;  /* 0x0000000a0800788c */ /* 0x000fe8000bf05270 */
[----:B----4-:R-:W-:Y:S02]  /*38d0*/  USEL UR6, URZ, 0x1, UP0 ;  /* 0x00000001ff067887 */ /* 0x010fe40008000000 */
[----:B------:R-:W-:Y:S02]  /*38e0*/  USEL UR15, UR8, URZ, UP0 ;  /* 0x000000ff080f7287 */ /* 0x000fe40008000000 */
[----:B------:R-:W-:Y:S02]  /*38f0*/  UISETP.NE.AND UP0, UPT, UR22, -0x1, UPT ;  /* 0xffffffff1600788c */ /* 0x000fe4000bf05270 */
[----:B------:R-:W-:Y:S01]  /*3900*/  LOP3.LUT R14, R14, UR6, RZ, 0x3c, !PT ;  /* 0x000000060e0e7c12 */ /* 0x000fe2000f8e3cff */
[----:B--2---:R-:W-:Y:S06]  /*3910*/  UMOV UR5, 0x1 ;  /* 0x0000000100057882 */ /* 0x004fec0000000000 */
[----:B------:R-:W-:Y:S05]  /*3920*/  BRA.U UP0, `(.L_x_46) ;  /* 0xfffffff900287547 */ /* 0x000fea000b83ffff */
.L_x_41:
[----:B----4-:R-:W-:Y:S01]  /*3930*/  UIADD3 UR6, UPT, UPT, UR19, 0x8, URZ ;  /* 0x0000000813067890 */ /* 0x010fe2000fffe0ff */
[----:B------:R-:W-:Y:S01]  /*3940*/  SHF.L.U32 R14, R14, 0x1f, RZ ;  /* 0x0000001f0e0e7819 */ /* 0x000fe200000006ff */
[----:B------:R-:W-:Y:S02]  /*3950*/  ULOP3.LUT UR4, UR75, 0xffff, URZ, 0xc0, !UPT ;  /* 0x0000ffff4b047892 */ /* 0x000fe4000f8ec0ff */
[----:B------:R-:W-:Y:S02]  /*3960*/  ULEA UR16, UR15, UR19, 0x3 ;  /* 0x000000130f107291 */ /* 0x000fe4000f8e18ff */
[----:B------:R-:W-:-:S05]  /*3970*/  USHF.L.U32 UR23, UR23, 0x1f, URZ ;  /* 0x0000001f17177899 */ /* 0x000fca00080006ff */
[----:B------:R2:W-:Y:S01]  /*3980*/  UTCBAR.2CTA.MULTICAST [UR6], URZ, UR4 ;  /* 0x000000ff060073e9 */ /* 0x0005e20008200804 */
[----:B------:R-:W-:Y:S01]  /*3990*/  MOV R7, UR23 ;  /* 0x0000001700077c02 */ /* 0x000fe20008000f00 */
[----:B------:R-:W3:Y:S02]  /*39a0*/  SYNCS.PHASECHK.TRANS64.TRYWAIT P0, [UR16+0x10], R14 ;  /* 0x0000100eff0075a7 */ /* 0x000ee40008001110 */
[----:B--23--:R-:W-:Y:S05]  /*39b0*/  @!P0 BRA `(.L_x_47) ;  /* 0x000000a800dc8947 */ /* 0x00cfea0003800000 */
.L_x_118:
[----:B------:R-:W2:Y:S01]  /*39c0*/  SYNCS.PHASECHK.TRANS64.TRYWAIT P0, [UR19+0xb8], R7 ;  /* 0x0000b807ff0075a7 */ /* 0x000ea20008001113 */
[----:B-1----:R-:W-:Y:S01]  /*39d0*/  IMAD.MOV.U32 R3, RZ, RZ, 0x100 ;  /* 0x00000100ff037424 */ /* 0x002fe200078e00ff */
[----:B------:R-:W-:Y:S01]  /*39e0*/  ULEA UR4, UR15, UR19, 0xe ;  /* 0x000000130f047291 */ /* 0x000fe2000f8e70ff */
[----:B------:R-:W-:Y:S01]  /*39f0*/  IMAD.MOV.U32 R4, RZ, RZ, 0x48 ;  /* 0x00000048ff047424 */ /* 0x000fe200078e00ff */
[----:B------:R-:W-:Y:S01]  /*3a00*/  UISETP.NE.U32.AND UP0, UPT, UR5, URZ, UPT ;  /* 0x000000ff0500728c */ /* 0x000fe2000bf05070 */
[----:B------:R-:W-:Y:S01]  /*3a10*/  IMAD.MOV.U32 R6, RZ, RZ, 0x40 ;  /* 0x00000040ff067424 */ /* 0x000fe200078e00ff */
[C---:B------:R-:W-:Y:S01]  /*3a20*/  R2UR UR31, R3.reuse ;  /* 0x00000000031f72ca */ /* 0x040fe200000e0000 */
[----:B------:R-:W-:Y:S01]  /*3a30*/  UIADD3 UR4, UPT, UPT, UR4, 0x10800, URZ ;  /* 0x0001080004047890 */ /* 0x000fe2000fffe0ff */
[----:B------:R-:W-:Y:S01]  /*3a40*/  R2UR UR28, R3 ;  /* 0x00000000031c72ca */ /* 0x000fe200000e0000 */
[----:B------:R-:W-:Y:S01]  /*3a50*/  IMAD.MOV.U32 R3, RZ, RZ, 0x60 ;  /* 0x00000060ff037424 */ /* 0x000fe200078e00ff */
[----:B------:R-:W-:Y:S01]  /*3a60*/  R2UR UR30, R4 ;  /* 0x00000000041e72ca */ /* 0x000fe200000e0000 */
[----:B------:R-:W-:Y:S01]  /*3a70*/  IMAD.MOV.U32 R4, RZ, RZ, 0x58 ;  /* 0x00000058ff047424 */ /* 0x000fe200078e00ff */
[----:B------:R-:W-:Y:S01]  /*3a80*/  USHF.R.U32.HI UR4, URZ, 0x4, UR4 ;  /* 0x00000004ff047899 */ /* 0x000fe20008011604 */
[----:B------:R-:W-:Y:S01]  /*3a90*/  R2UR UR22, R6 ;  /* 0x00000000061672ca */ /* 0x000fe200000e0000 */
[----:B------:R-:W-:Y:S01]  /*3aa0*/  IMAD.MOV.U32 R5, RZ, RZ, 0x100 ;  /* 0x00000100ff057424 */ /* 0x000fe200078e00ff */
[----:B------:R-:W-:Y:S01]  /*3ab0*/  R2UR UR27, R3 ;  /* 0x00000000031b72ca */ /* 0x000fe200000e0000 */
[----:B------:R-:W-:Y:S01]  /*3ac0*/  IMAD.MOV.U32 R3, RZ, RZ, 0x100 ;  /* 0x00000100ff037424 */ /* 0x000fe200078e00ff */
[----:B------:R-:W-:Y:S01]  /*3ad0*/  R2UR UR20, R4 ;  /* 0x00000000041472ca */ /* 0x000fe200000e0000 */
[----:B------:R-:W-:Y:S01]  /*3ae0*/  IMAD.MOV.U32 R6, RZ, RZ, 0x50 ;  /* 0x00000050ff067424 */ /* 0x000fe200078e00ff */
[----:B------:R-:W-:Y:S01]  /*3af0*/  ULOP3.LUT UR4, UR4, 0x3fc0, URZ, 0xc0, !UPT ;  /* 0x00003fc004047892 */ /* 0x000fe2000f8ec0ff */
[----:B------:R-:W-:Y:S01]  /*3b00*/  IMAD.MOV.U32 R4, RZ, RZ, 0x68 ;  /* 0x00000068ff047424 */ /* 0x000fe200078e00ff */
[C---:B------:R-:W-:Y:S01]  /*3b10*/  R2UR UR26, R3.reuse ;  /* 0x00000000031a72ca */ /* 0x040fe200000e0000 */
[----:B------:R-:W-:Y:S01]  /*3b20*/  UMOV UR44, 0x0 ;  /* 0x00000000002c7882 */ /* 0x000fe20000000000 */
[----:B------:R-:W-:Y:S01]  /*3b30*/  R2UR UR25, R3 ;  /* 0x00000000031972ca */ /* 0x000fe200000e0000 */
[----:B------:R-:W-:Y:S01]  /*3b40*/  UMOV UR45, 0x10210010 ;  /* 0x10210010002d7882 */ /* 0x000fe20000000000 */
[C---:B------:R-:W-:Y:S01]  /*3b50*/  R2UR UR32, R5.reuse ;  /* 0x00000000052072ca */ /* 0x040fe200000e0000 */
[----:B------:R-:W-:Y:S01]  /*3b60*/  UMOV UR42, 0x0 ;  /* 0x00000000002a7882 */ /* 0x000fe20000000000 */
[----:B------:R-:W-:Y:S01]  /*3b70*/  R2UR UR17, R6 ;  /* 0x00000000061172ca */ /* 0x000fe200000e0000 */
[----:B------:R-:W-:Y:S01]  /*3b80*/  UMOV UR43, 0x10210010 ;  /* 0x10210010002b7882 */ /* 0x000fe20000000000 */
[----:B------:R-:W-:Y:S01]  /*3b90*/  R2UR UR29, R5 ;  /* 0x00000000051d72ca */ /* 0x000fe200000e0000 */
[----:B-----5:R-:W-:Y:S01]  /*3ba0*/  UMOV UR40, 0x0 ;  /* 0x0000000000287882 */ /* 0x020fe20000000000 */
[----:B------:R-:W-:Y:S01]  /*3bb0*/  UMOV UR41, 0x10210010 ;  /* 0x1021001000297882 */ /* 0x000fe20000000000 */
[----:B------:R-:W-:Y:S01]  /*3bc0*/  UMOV UR38, 0x0 ;  /* 0x0000000000267882 */ /* 0x000fe20000000000 */
[----:B------:R-:W-:Y:S01]  /*3bd0*/  UMOV UR39, 0x10210010 ;  /* 0x1021001000277882 */ /* 0x000fe20000000000 */
[----:B------:R-:W-:Y:S01]  /*3be0*/  UMOV UR36, 0x0 ;  /* 0x0000000000247882 */ /* 0x000fe20000000000 */
[----:B------:R-:W-:Y:S01]  /*3bf0*/  UMOV UR37, 0x10210010 ;  /* 0x1021001000257882 */ /* 0x000fe20000000000 */
[----:B------:R-:W1:Y:S01]  /*3c00*/  S2UR UR18, SR_CgaCtaId ;  /* 0x00000000001279c3 */ /* 0x000e620000008800 */
[----:B------:R-:W-:Y:S01]  /*3c10*/  UMOV UR13, 0x400 ;  /* 0x00000400000d7882 */ /* 0x000fe20000000000 */
[----:B------:R-:W-:Y:S01]  /*3c20*/  UIADD3 UR10, UPT, UPT, UR4, 0x80, URZ ;  /* 0x00000080040a7890 */ /* 0x000fe2000fffe0ff */
[----:B------:R-:W-:Y:S01]  /*3c30*/  R2UR UR24, R4 ;  /* 0x00000000041872ca */ /* 0x000fe200000e0000 */
[----:B------:R-:W-:Y:S01]  /*3c40*/  UIADD3 UR8, UPT, UPT, UR4, 0x100, URZ ;  /* 0x0000010004087890 */ /* 0x000fe2000fffe0ff */
[----:B------:R-:W-:Y:S01]  /*3c50*/  IMAD.U32 R3, RZ, RZ, UR23 ;  /* 0x00000017ff037e24 */ /* 0x000fe2000f8e00ff */
[----:B------:R-:W-:-:S02]  /*3c60*/  UIADD3 UR6, UPT, UPT, UR4, 0x180, URZ ;  /* 0x0000018004067890 */ /* 0x000fc4000fffe0ff */
[----:B------:R-:W-:Y:S02]  /*3c70*/  UIADD3 UR14, UPT, UPT, UR4, 0x200, URZ ;  /* 0x00000200040e7890 */ /* 0x000fe4000fffe0ff */
[----:B------:R-:W-:Y:S01]  /*3c80*/  UIADD3 UR12, UPT, UPT, UR4, 0x280, URZ ;  /* 0x00000280040c7890 */ /* 0x000fe2000fffe0ff */
[----:B------:R-:W-:Y:S01]  /*3c90*/  UMOV UR34, 0x0 ;  /* 0x0000000000227882 */ /* 0x000fe20000000000 */
[----:B------:R-:W-:Y:S01]  /*3ca0*/  UMOV UR35, 0x10210010 ;  /* 0x1021001000237882 */ /* 0x000fe20000000000 */
[----:B------:R-:W-:Y:S01]  /*3cb0*/  UMOV UR5, 0x40004040 ;  /* 0x4000404000057882 */ /* 0x000fe20000000000 */
[----:B------:R-:W-:Y:S01]  /*3cc0*/  UMOV UR11, 0x40004040 ;  /* 0x40004040000b7882 */ /* 0x000fe20000000000 */
[----:B------:R-:W-:Y:S01]  /*3cd0*/  UMOV UR9, 0x40004040 ;  /* 0x4000404000097882 */ /* 0x000fe20000000000 */
[----:B------:R-:W-:Y:S01]  /*3ce0*/  UMOV UR7, 0x40004040 ;  /* 0x4000404000077882 */ /* 0x000fe20000000000 */
[----:B-12---:R-:W-:Y:S05]  /*3cf0*/  @!P0 BRA `(.L_x_48) ;  /* 0x000000a800288947 */ /* 0x006fea0003800000 */
.L_x_120:
[----:B------:R-:W-:Y:S01]  /*3d00*/  ULEA UR19, UR18, UR13, 0x18 ;  /* 0x0000000d12137291 */ /* 0x000fe2000f8ec0ff */
[----:B------:R2:W-:Y:S01]  /*3d10*/  UTCHMMA.2CTA tmem[UR22], gdesc[UR4], tmem[UR32], tmem[UR44], idesc[UR45], UP0 ;  /* 0x00ff2c04160079ea */ /* 0x0005e20008200020 */
[----:B------:R3:W-:Y:S01]  /*3d20*/  UTCHMMA.2CTA tmem[UR30], gdesc[UR10], tmem[UR31], tmem[UR42], idesc[UR43], UPT ;  /* 0x00ff2a0a1e0079ea */ /* 0x0007e2000ba0001f */
[----:B------:R-:W-:Y:S01]  /*3d30*/  UMOV UR15, 0x40004040 ;  /* 0x40004040000f7882 */ /* 0x000fe20000000000 */
[----:B------:R4:W-:Y:S01]  /*3d40*/  UTCHMMA.2CTA tmem[UR17], gdesc[UR8], tmem[UR29], tmem[UR40], idesc[UR41], UPT ;  /* 0x00ff2808110079ea */ /* 0x0009e2000ba0001d */
[----:B------:R-:W-:Y:S01]  /*3d50*/  UMOV UR13, 0x40004040 ;  /* 0x40004040000d7882 */ /* 0x000fe20000000000 */
[----:B------:R5:W-:Y:S01]  /*3d60*/  UTCHMMA.2CTA tmem[UR20], gdesc[UR6], tmem[UR28], tmem[UR38], idesc[UR39], UPT ;  /* 0x00ff2606140079ea */ /* 0x000be2000ba0001c */
[----:B------:R-:W-:Y:S01]  /*3d70*/  UTCHMMA.2CTA tmem[UR27], gdesc[UR14], tmem[UR26], tmem[UR36], idesc[UR37], UPT ;  /* 0x00ff240e1b0079ea */ /* 0x000fe2000ba0001a */
[----:B------:R1:W-:Y:S01]  /*3d80*/  UTCHMMA.2CTA tmem[UR24], gdesc[UR12], tmem[UR25], tmem[UR34], idesc[UR35], UPT ;  /* 0x00ff220c180079ea */ /* 0x0003e2000ba00019 */
[----:B------:R-:W1:Y:S01]  /*3d90*/  SYNCS.PHASECHK.TRANS64.TRYWAIT P0, [UR19+0xc0], R3 ;  /* 0x0000c003ff0075a7 */ /* 0x000e620008001113 */
[----:B------:R-:W-:-:S02]  /*3da0*/  IMAD.MOV.U32 R5, RZ, RZ, 0x70 ;  /* 0x00000070ff057424 */ /* 0x000fc400078e00ff */
[----:B-1----:R-:W-:-:S03]  /*3db0*/  IMAD.MOV.U32 R4, RZ, RZ, 0x100 ;  /* 0x00000100ff047424 */ /* 0x002fc600078e00ff */
[----:B------:R-:W-:Y:S01]  /*3dc0*/  R2UR UR21, R5 ;  /* 0x00000000051572ca */ /* 0x000fe200000e0000 */
[----:B------:R-:W-:Y:S01]  /*3dd0*/  IMAD.MOV.U32 R5, RZ, RZ, 0x78 ;  /* 0x00000078ff057424 */ /* 0x000fe200078e00ff */
[C---:B--2---:R-:W-:Y:S01]  /*3de0*/  R2UR UR22, R4.reuse ;  /* 0x00000000041672ca */ /* 0x044fe200000e0000 */
[----:B---3--:R-:W-:Y:S02]  /*3df0*/  UIADD3 UR11, UPT, UPT, UR16, 0x60, URZ ;  /* 0x00000060100b7890 */ /* 0x008fe4000fffe0ff */
[----:B----4-:R-:W-:Y:S02]  /*3e00*/  ULOP3.LUT UR17, UR75, 0xffff, URZ, 0xc0, !UPT ;  /* 0x0000ffff4b117892 */ /* 0x010fe4000f8ec0ff */
[----:B-----5:R-:W-:Y:S01]  /*3e10*/  UIADD3 UR6, UPT, UPT, UR4, 0x300, URZ ;  /* 0x0000030004067890 */ /* 0x020fe2000fffe0ff */
[----:B------:R-:W-:Y:S01]  /*3e20*/  R2UR UR20, R5 ;  /* 0x00000000051472ca */ /* 0x000fe200000e0000 */
[----:B------:R-:W-:Y:S01]  /*3e30*/  UIADD3 UR4, UPT, UPT, UR4, 0x380, URZ ;  /* 0x0000038004047890 */ /* 0x000fe2000fffe0ff */
[----:B------:R-:W-:Y:S01]  /*3e40*/  R2UR UR12, R4 ;  /* 0x00000000040c72ca */ /* 0x000fe200000e0000 */
[----:B------:R-:W-:Y:S01]  /*3e50*/  UIADD3 UR10, UPT, UPT, UR19, 0xd0, URZ ;  /* 0x000000d0130a7890 */ /* 0x000fe2000fffe0ff */
[----:B------:R-:W-:Y:S01]  /*3e60*/  UMOV UR24, 0x0 ;  /* 0x0000000000187882 */ /* 0x000fe20000000000 */
[----:B------:R-:W-:Y:S01]  /*3e70*/  UMOV UR25, 0x10210010 ;  /* 0x1021001000197882 */ /* 0x000fe20000000000 */
[----:B------:R-:W-:Y:S01]  /*3e80*/  UMOV UR14, 0x0 ;  /* 0x00000000000e7882 */ /* 0x000fe20000000000 */
[----:B------:R-:W-:Y:S01]  /*3e90*/  UMOV UR15, 0x10210010 ;  /* 0x10210010000f7882 */ /* 0x000fe20000000000 */
[----:B------:R-:W-:Y:S01]  /*3ea0*/  UMOV UR13, 0x3 ;  /* 0x00000003000d7882 */ /* 0x000fe20000000000 */
[----:B------:R-:W-:Y:S01]  /*3eb0*/  UMOV UR7, 0x40004040 ;  /* 0x4000404000077882 */ /* 0x000fe20000000000 */
[----:B------:R-:W-:Y:S01]  /*3ec0*/  UMOV UR5, 0x40004040 ;  /* 0x4000404000057882 */ /* 0x000fe20000000000 */
[----:B------:R-:W-:Y:S06]  /*3ed0*/  @!P0 BRA `(.L_x_49) ;  /* 0x000000a400d08947 */ /* 0x000fec0003800000 */
.L_x_122:
[----:B------:R2:W-:Y:S01]  /*3ee0*/  UTCHMMA.2CTA tmem[UR21], gdesc[UR6], tmem[UR22], tmem[UR24], idesc[UR25], UPT ;  /* 0x00ff1806150079ea */ /* 0x0005e2000ba00016 */
[----:B------:R2:W-:Y:S01]  /*3ef0*/  UTCHMMA.2CTA tmem[UR20], gdesc[UR4], tmem[UR12], tmem[UR14], idesc[UR15], UPT ;  /* 0x00ff0e04140079ea */ /* 0x0005e2000ba0000c */
[----:B------:R2:W-:Y:S01]  /*3f00*/  UTCBAR.2CTA.MULTICAST [UR10], URZ, UR13 ;  /* 0x000000ff0a0073e9 */ /* 0x0005e2000820080d */
[----:B------:R2:W-:Y:S01]  /*3f10*/  UTCBAR.2CTA.MULTICAST [UR11], URZ, UR17 ;  /* 0x000000ff0b0073e9 */ /* 0x0005e20008200811 */
[----:B------:R-:W-:Y:S01]  /*3f20*/  NOP ;  /* 0x0000000000007918 */ /* 0x000fe20000000000 */
.L_x_38:
[----:B------:R-:W-:Y:S01]  /*3f30*/  ELECT P0, URZ, PT ;  /* 0x0000000000ff782f */ /* 0x000fe20003800000 */
[----:B------:R-:W-:Y:S01]  /*3f40*/  IMAD.MOV.U32 R4, RZ, RZ, 0x1 ;  /* 0x00000001ff047424 */ /* 0x000fe200078e00ff */
[----:B--2---:R-:W-:Y:S01]  /*3f50*/  UMOV UR5, 0x40 ;  /* 0x0000004000057882 */ /* 0x004fe20000000000 */
[----:B------:R-:W-:Y:S01]  /*3f60*/  ULOP3.LUT UR4, UR18, 0x1, URZ, 0x3c, !UPT ;  /* 0x0000000112047892 */ /* 0x000fe2000f8e3cff */
[----:B------:R-:W-:Y:S01]  /*3f70*/  UVIRTCOUNT.DEALLOC.SMPOOL 0x80 ;  /* 0x000000800000784c */ /* 0x000fe20000000000 */
[----:B------:R-:W-:Y:S02]  /*3f80*/  ULEA UR5, UR18, UR5, 0x18 ;  /* 0x0000000512057291 */ /* 0x000fe4000f8ec0ff */
[----:B------:R-:W-:Y:S01]  /*3f90*/  UIADD3 UR6, UPT, UPT, UR19, 0x120, URZ ;  /* 0x0000012013067890 */ /* 0x000fe2000fffe0ff */
[----:B------:R-:W-:-:S03]  /*3fa0*/  UMOV UR9, 0x1 ;  /* 0x0000000100097882 */ /* 0x000fc60000000000 */
[----:B------:R-:W-:Y:S01]  /*3fb0*/  UPRMT UR4, UR4, 0x654, UR6 ;  /* 0x0000065404047896 */ /* 0x000fe20008000006 */
[----:B-1----:R-:W-:Y:S02]  /*3fc0*/  MOV R3, UR9 ;  /* 0x0000000900037c02 */ /* 0x002fe40008000f00 */
[----:B------:R1:W-:Y:S01]  /*3fd0*/  @P0 STS.U8 [UR5], R4 ;  /* 0x00000004ff000988 */ /* 0x0003e20008000005 */
[----:B------:R-:W-:Y:S06]  /*3fe0*/  BAR.SYNC.DEFER_BLOCKING 0x2, 0x120 ;  /* 0x0084800000007b1d */ /* 0x000fec0000010000 */
[----:B------:R1:W-:Y:S01]  /*3ff0*/  SYNCS.ARRIVE.TRANS64.RED.ART0 RZ, [UR4], R3 ;  /* 0x00000003ffff79a7 */ /* 0x0003e20008500404 */
[----:B------:R-:W2:Y:S02]  /*4000*/  SYNCS.PHASECHK.TRANS64.TRYWAIT P0, [UR19+0x120], RZ ;  /* 0x000120ffff0075a7 */ /* 0x000ea40008001113 */
[----:B-12---:R-:W-:Y:S05]  /*4010*/  @!P0 BRA `(.L_x_50) ;  /* 0x000000a400a88947 */ /* 0x006fea0003800000 */
.L_x_124:
[----:B------:R-:W-:Y:S01]  /*4020*/  NOP ;  /* 0x0000000000007918 */ /* 0x000fe20000000000 */
[----:B------:R-:W-:Y:S01]  /*4030*/  UMOV UR4, 0x50 ;  /* 0x0000005000047882 */ /* 0x000fe20000000000 */
[----:B------:R-:W-:Y:S01]  /*4040*/  UMOV UR6, 0xffff ;  /* 0x0000ffff00067882 */ /* 0x000fe20000000000 */
[----:B------:R-:W-:Y:S02]  /*4050*/  ULEA UR8, UR18, UR4, 0x18 ;  /* 0x0000000412087291 */ /* 0x000fe4000f8ec0ff */
[----:B------:R-:W-:-:S04]  /*4060*/  ULOP3.LUT UR4, UR77, 0xffff, URZ, 0xc0, !UPT ;  /* 0x0000ffff4d047892 */ /* 0x000fc8000f8ec0ff */
[----:B------:R-:W-:-:S03]  /*4070*/  USHF.R.U32.HI UR4, URZ, 0x5, UR4 ;  /* 0x00000005ff047899 */ /* 0x000fc60008011604 */
[----:B-1----:R-:W1:Y:S01]  /*4080*/  LDS R3, [UR8] ;  /* 0x00000008ff037984 */ /* 0x002e620008000800 */
[----:B------:R-:W-:Y:S02]  /*4090*/  UIADD3 UR5, UPT, UPT, UR4, 0x10, URZ ;  /* 0x0000001004057890 */ /* 0x000fe4000fffe0ff */
[----:B------:R-:W-:Y:S02]  /*40a0*/  USHF.L.U32 UR6, UR6, UR4, URZ ;  /* 0x0000000406067299 */ /* 0x000fe400080006ff */
[----:B------:R-:W-:-:S04]  /*40b0*/  USHF.L.U32 UR4, UR9, UR5, URZ ;  /* 0x0000000509047299 */ /* 0x000fc800080006ff */
[----:B------:R-:W-:-:S04]  /*40c0*/  ULOP3.LUT UR4, UR4, UR6, URZ, 0xfc, !UPT ;  /* 0x0000000604047292 */ /* 0x000fc8000f8efcff */
[----:B------:R-:W-:Y:S01]  /*40d0*/  ULOP3.LUT UR6, UR4, 0xffff, URZ, 0xc0, !UPT ;  /* 0x0000ffff04067892 */ /* 0x000fe2000f8ec0ff */
[----:B-1----:R-:W-:-:S13]  /*40e0*/  R2UR UR7, R3 ;  /* 0x00000000030772ca */ /* 0x002fda00000e0000 */
[----:B------:R-:W-:-:S04]  /*40f0*/  ULOP3.LUT UR5, UR4, 0xffff, UR7, 0x80, !UPT ;  /* 0x0000ffff04057892 */ /* 0x000fc8000f8e8007 */
[----:B------:R-:W-:-:S09]  /*4100*/  UISETP.NE.AND UP0, UPT, UR5, UR6, UPT ;  /* 0x000000060500728c */ /* 0x000fd2000bf05270 */
[----:B------:R-:W-:Y:S05]  /*4110*/  BRA.U UP0, `(.L_x_51) ;  /* 0x00000001004c7547 */ /* 0x000fea000b800000 */
[----:B------:R-:W-:Y:S02]  /*4120*/  USHF.R.U32.HI UR5, URZ, 0x10, UR4 ;  /* 0x00000010ff057899 */ /* 0x000fe40008011604 */
[----:B------:R-:W-:-:S04]  /*4130*/  USHF.R.U32.HI UR6, URZ, 0x10, UR7 ;  /* 0x00000010ff067899 */ /* 0x000fc80008011607 */
[----:B------:R-:W-:-:S04]  /*4140*/  ULOP3.LUT UR6, UR6, UR5, URZ, 0xc0, !UPT ;  /* 0x0000000506067292 */ /* 0x000fc8000f8ec0ff */
[----:B------:R-:W-:-:S09]  /*4150*/  UISETP.NE.AND UP0, UPT, UR6, UR5, UPT ;  /* 0x000000050600728c */ /* 0x000fd2000bf05270 */
[----:B------:R-:W-:Y:S05]  /*4160*/  BRA.U UP0, `(.L_x_52) ;  /* 0x00000001002c7547 */ /* 0x000fea000b800000 */
[----:B------:R-:W1:Y:S01]  /*4170*/  S2R R4, SR_LANEID ;  /* 0x0000000000047919 */ /* 0x000e620000000000 */
[----:B------:R-:W-:-:S03]  /*4180*/  ULOP3.LUT UR5, URZ, UR4, URZ, 0x33, !UPT ;  /* 0x00000004ff057292 */ /* 0x000fc6000f8e33ff */
[----:B------:R-:W-:Y:S02]  /*4190*/  VOTEU.ANY UR4, UPT, PT ;  /* 0x0000000000047886 */ /* 0x000fe400038e0100 */
[----:B------:R-:W-:Y:S01]  /*41a0*/  UFLO.U32 UR4, UR4 ;  /* 0x00000004000472bd */ /* 0x000fe200080e0000 */
[----:B------:R-:W-:-:S04]  /*41b0*/  IMAD.U32 R3, RZ, RZ, UR5 ;  /* 0x00000005ff037e24 */ /* 0x000fc8000f8e00ff */
[----:B------:R-:W2:Y:S02]  /*41c0*/  REDUX UR6, R3 ;  /* 0x00000000030673c4 */ /* 0x000ea40000000000 */
[----:B------:R3:W-:Y:S01]  /*41d0*/  UTCATOMSWS.AND URZ, UR5 ;  /* 0x0000000500ff79e3 */ /* 0x0007e20008000000 */
[----:B-1----:R-:W-:Y:S02]  /*41e0*/  ISETP.EQ.U32.AND P0, PT, R4, UR4, PT ;  /* 0x0000000404007c0c */ /* 0x002fe4000bf02070 */
[----:B--2---:R-:W-:-:S11]  /*41f0*/  MOV R4, UR6 ;  /* 0x0000000600047c02 */ /* 0x004fd60008000f00 */
[----:B------:R3:W-:Y:S01]  /*4200*/  @P0 ATOMS.AND RZ, [UR8], R4 ;  /* 0x00000004ffff098c */ /* 0x0007e2000a800008 */
[----:B------:R-:W-:Y:S05]  /*4210*/  BRA `(.L_x_53) ;  /* 0x0000000000147947 */ /* 0x000fea0003800000 */
.L_x_52:
[----:B------:R-:W-:Y:S02]  /*4220*/  MOV R4, 0x4240 ;  /* 0x0000424000047802 */ /* 0x000fe40000000f00 */
[----:B------:R-:W-:Y:S05]  /*4230*/  CALL.REL.NOINC `($__internal_0_$__cuda_sm10x_tcgen05_guardrail_trap_col_being_dealloced_not_returned_by_alloc) ;  /* 0x000000a800887944 */ /* 0x000fea0003c00000 */
[----:B------:R-:W-:Y:S05]  /*4240*/  BRA `(.L_x_53) ;  /* 0x0000000000087947 */ /* 0x000fea0003800000 */
.L_x_51:
[----:B------:R-:W-:Y:S02]  /*4250*/  MOV R4, 0x4270 ;  /* 0x0000427000047802 */ /* 0x000fe40000000f00 */
[----:B------:R-:W-:Y:S05]  /*4260*/  CALL.REL.NOINC `($__internal_2_$__cuda_sm10x_tcgen05_guardrail_trap_unallocated_columns_being_dealloced) ;  /* 0x000000a800947944 */ /* 0x000fea0003c00000 */
.L_x_53:
[----:B------:R-:W-:Y:S01]  /*4270*/  NOP ;  /* 0x0000000000007918 */ /* 0x000fe20000000000 */
[----:B------:R-:W-:Y:S05]  /*4280*/  BRA `(.L_x_54) ;  /* 0x0000000000047947 */ /* 0x000fea0003800000 */
.L_x_9:
[----:B------:R-:W-:Y:S01]  /*4290*/  NOP ;  /* 0x0000000000007918 */ /* 0x000fe20000000000 */
.L_x_54:
[----:B------:R-:W-:Y:S02]  /*42a0*/  UISETP.NE.AND UP1, UPT, UR74, 0xc, UPT ;  /* 0x0000000c4a00788c */ /* 0x000fe4000bf25270 */
[----:B------:R-:W-:-:S07]  /*42b0*/  UISETP.NE.AND UP0, UPT, UR74, 0xd, UPT ;  /* 0x0000000d4a00788c */ /* 0x000fce000bf05270 */
[----:B------:R-:W-:Y:S05]  /*42c0*/  BRA.U UP1, `(.L_x_55) ;  /* 0x00000001012c7547 */ /* 0x000fea000b800000 */
[----:B------:R-:W1:Y:S01]  /*42d0*/  S2UR UR4, SR_CgaCtaId ;  /* 0x00000000000479c3 */ /* 0x000e620000008800 */
[----:B------:R-:W-:Y:S01]  /*42e0*/  UMOV UR6, 0x400 ;  /* 0x0000040000067882 */ /* 0x000fe20000000000 */
[----:B---3--:R-:W-:Y:S01]  /*42f0*/  UMOV UR5, 0x20 ;  /* 0x0000002000057882 */ /* 0x008fe20000000000 */
[----:B------:R-:W-:Y:S01]  /*4300*/  ELECT P0, URZ, PT ;  /* 0x0000000000ff782f */ /* 0x000fe20003800000 */
[----:B-1----:R-:W-:Y:S02]  /*4310*/  ULEA UR6, UR4, UR6, 0x18 ;  /* 0x0000000604067291 */ /* 0x002fe4000f8ec0ff */
[----:B------:R-:W-:-:S04]  /*4320*/  UIADD3 UR4, UPT, UPT, -UR5, 0x100000, URZ ;  /* 0x0010000005047890 */ /* 0x000fc8000fffe1ff */
[----:B------:R-:W-:Y:S02]  /*4330*/  USHF.L.U32 UR5, UR4, 0xb, URZ ;  /* 0x0000000b04057899 */ /* 0x000fe400080006ff */
[----:B------:R-:W-:Y:S01]  /*4340*/  USHF.L.U32 UR4, UR4, 0x1, URZ ;  /* 0x0000000104047899 */ /* 0x000fe200080006ff */
[----:B------:R-:W1:Y:S11]  /*4350*/  FENCE.VIEW.ASYNC.S ;  /* 0x00000000000073c6 */ /* 0x000e760000000000 */
[----:B-1----:R1:W3:Y:S01]  /*4360*/  SYNCS.EXCH.64 URZ, [UR6+0x120], UR4 ;  /* 0x0001200406ff75b2 */ /* 0x0022e20008000100 */
[----:B------:R-:W-:Y:S01]  /*4370*/  NOP ;  /* 0x0000000000007918 */ /* 0x000fe20000000000 */
.L_x_55:
[----:B------:R-:W-:Y:S01]  /*4380*/  NOP ;  /* 0x0000000000007918 */ /* 0x000fe20000000000 */
[----:B------:R-:W-:Y:S05]  /*4390*/  BRA.U UP0, `(.L_x_56) ;  /* 0x0000000500307547 */ /* 0x000fea000b800000 */
[----:B------:R-:W-:-:S08]  /*43a0*/  NOP ;  /* 0x0000000000007918 */ /* 0x000fd00000000000 */
[----:B------:R-:W1:-:S00]  /*43b0*/  USETMAXREG.DEALLOC.CTAPOOL 0x30 ;  /* 0x00000030000079c8 */ /* 0x000e4000080e0500 */
[----:B-1----:R-:W1:Y:S01]  /*43c0*/  LDCU UR4, c[0x0][0x640] ;  /* 0x0000c800ff0477ac */ /* 0x002e620008000800 */
[----:B------:R-:W2:Y:S01]  /*43d0*/  LDCU.U8 UR8, c[0x0][0x644] ;  /* 0x0000c880ff0877ac */ /* 0x000ea20008000000 */
[----:B------:R-:W4:Y:S01]  /*43e0*/  LDCU.U8 UR7, c[0x0][0x645] ;  /* 0x0000c8a0ff0777ac */ /* 0x000f220008000000 */
[----:B------:R-:W5:Y:S01]  /*43f0*/  LDCU UR6, c[0x0][0x654] ;  /* 0x0000ca80ff0677ac */ /* 0x000f620008000800 */
[----:B------:R-:W3:Y:S02]  /*4400*/  LDCU.U8 UR13, c[0x0][0x638] ;  /* 0x0000c700ff0d77ac */ /* 0x000ee40008000000 */
[----:B-1-3--:R-:W-:Y:S01]  /*4410*/  UIMAD.WIDE.U32 UR4, UR76, UR4, URZ ;  /* 0x000000044c0472a5 */ /* 0x00afe2000f8e00ff */
[----:B------:R-:W1:Y:S03]  /*4420*/  LDCU.U8 UR14, c[0x0][0x650] ;  /* 0x0000ca00ff0e77ac */ /* 0x000e660008000000 */
[----:B------:R-:W-:Y:S01]  /*4430*/  UIADD3 UR4, UPT, UPT, -UR5, UR76, URZ ;  /* 0x0000004c05047290 */ /* 0x000fe2000fffe1ff */
[----:B------:R-:W3:Y:S03]  /*4440*/  LDCU.U8 UR11, c[0x0][0x639] ;  /* 0x0000c720ff0b77ac */ /* 0x000ee60008000000 */
[----:B--2---:R-:W-:Y:S01]  /*4450*/  USHF.R.U32.HI UR4, URZ, UR8, UR4 ;  /* 0x00000008ff047299 */ /* 0x004fe20008011604 */
[----:B------:R-:W2:Y:S03]  /*4460*/  LDCU.64 UR8, c[0x0][0x630] ;  /* 0x0000c600ff0877ac */ /* 0x000ea60008000a00 */
[----:B------:R-:W-:Y:S01]  /*4470*/  UIADD3 UR4, UPT, UPT, UR5, UR4, URZ ;  /* 0x0000000405047290 */ /* 0x000fe2000fffe0ff */
[----:B------:R-:W3:Y:S03]  /*4480*/  LDCU.U8 UR12, c[0x0][0x651] ;  /* 0x0000ca20ff0c77ac */ /* 0x000ee60008000000 */
[----:B----4-:R-:W-:Y:S01]  /*4490*/  USHF.R.U32.HI UR10, URZ, UR7, UR4 ;  /* 0x00000007ff0a7299 */ /* 0x010fe20008011604 */
[----:B------:R-:W4:Y:S03]  /*44a0*/  LDCU UR7, c[0x0][0x63c] ;  /* 0x0000c780ff0777ac */ /* 0x000f260008000800 */
[----:B-----5:R-:W-:-:S02]  /*44b0*/  UISETP.GE.AND UP0, UPT, UR10, UR6, UPT ;  /* 0x000000060a00728c */ /* 0x020fc4000bf06270 */
[----:B------:R-:W-:Y:S02]  /*44c0*/  UIADD3 UR4, UPT, UPT, -UR10, URZ, URZ ;  /* 0x000000ff0a047290 */ /* 0x000fe4000fffe1ff */
[----:B-1----:R-:W-:Y:S01]  /*44d0*/  USEL UR6, UR13, UR14, !UP0 ;  /* 0x0000000e0d067287 */ /* 0x002fe2000c000000 */
[----:B------:R-:W1:Y:S03]  /*44e0*/  LDCU.U8 UR14, c[0x0][0x62c] ;  /* 0x0000c580ff0e77ac */ /* 0x000e660008000000 */
[----:B------:R-:W-:-:S03]  /*44f0*/  ULOP3.LUT UR6, UR6, 0xff, URZ, 0xc0, !UPT ;  /* 0x000000ff06067892 */ /* 0x000fc6000f8ec0ff */
[----:B--2---:R-:W2:Y:S01]  /*4500*/  @UP0 LDCU UR9, c[0x0][0x64c] ;  /* 0x0000c980ff0907ac */ /* 0x004ea20008000800 */
[----:B----4-:R-:W-:Y:S01]  /*4510*/  UIMAD UR7, UR4, UR7, UR76 ;  /* 0x00000007040772a4 */ /* 0x010fe2000f8e024c */
[----:B------:R-:W4:Y:S03]  /*4520*/  @UP0 LDCU UR8, c[0x0][0x648] ;  /* 0x0000c900ff0807ac */ /* 0x000f260008000800 */
[----:B--2---:R-:W-:Y:S02]  /*4530*/  UIMAD.WIDE.U32 UR4, UR7, UR9, URZ ;  /* 0x00000009070472a5 */ /* 0x004fe4000f8e00ff */
[----:B---3--:R-:W-:Y:S02]  /*4540*/  USEL UR9, UR11, UR12, !UP0 ;  /* 0x0000000c0b097287 */ /* 0x008fe4000c000000 */
[----:B------:R-:W-:Y:S01]  /*4550*/  UIADD3 UR4, UPT, UPT, UR7, -UR5, URZ ;  /* 0x8000000507047290 */ /* 0x000fe2000fffe0ff */
[----:B------:R-:W2:Y:S03]  /*4560*/  LDCU.64 UR12, c[0x0][0x620] ;  /* 0x0000c400ff0c77ac */ /* 0x000ea60008000a00 */
[----:B------:R-:W-:-:S02]  /*4570*/  USHF.R.U32.HI UR4, URZ, UR6, UR4 ;  /* 0x00000006ff047299 */ /* 0x000fc40008011604 */
[----:B------:R-:W-:Y:S02]  /*4580*/  ULOP3.LUT UR6, UR9, 0xff, URZ, 0xc0, !UPT ;  /* 0x000000ff09067892 */ /* 0x000fe4000f8ec0ff */
[----:B------:R-:W-:Y:S01]  /*4590*/  UIADD3 UR4, UPT, UPT, UR5, UR4, URZ ;  /* 0x0000000405047290 */ /* 0x000fe2000fffe0ff */
[----:B------:R-:W3:Y:S03]  /*45a0*/  LDCU UR5, c[0x0][0x628] ;  /* 0x0000c500ff0577ac */ /* 0x000ee60008000800 */
[----:B------:R-:W-:Y:S01]  /*45b0*/  USHF.R.U32.HI UR9, URZ, UR6, UR4 ;  /* 0x00000006ff097299 */ /* 0x000fe20008011604 */
[----:B------:R-:W5:Y:S03]  /*45c0*/  LDCU.U8 UR11, c[0x0][0x62d] ;  /* 0x0000c5a0ff0b77ac */ /* 0x000f660008000000 */
[----:B------:R-:W-:-:S04]  /*45d0*/  UIADD3 UR4, UPT, UPT, -UR9, URZ, URZ ;  /* 0x000000ff09047290 */ /* 0x000fc8000fffe1ff */
[----:B----4-:R-:W-:-:S04]  /*45e0*/  UIMAD UR4, UR8, UR4, UR7 ;  /* 0x00000004080472a4 */ /* 0x010fc8000f8e0207 */
[----:B--2---:R-:W-:-:S04]  /*45f0*/  UIMAD UR6, UR10, UR12, UR4 ;  /* 0x0000000c0a0672a4 */ /* 0x004fc8000f8e0204 */
[----:B---3--:R-:W-:-:S07]  /*4600*/  UIMAD.WIDE.U32 UR4, UR6, UR5, URZ ;  /* 0x00000005060472a5 */ /* 0x008fce000f8e00ff */
[----:B------:R-:W-:Y:S02]  /*4610*/  UMOV UR4, UR5 ;  /* 0x0000000500047c82 */ /* 0x000fe40008000000 */
[----:B------:R-:W-:Y:S02]  /*4620*/  UIADD3 UR12, UPT, UPT, UR6, -UR4, URZ ;  /* 0x80000004060c7290 */ /* 0x000fe4000fffe0ff */
[----:B------:R-:W2:Y:S02]  /*4630*/  LDCU UR5, c[0x0][0x60c] ;  /* 0x0000c180ff0577ac */ /* 0x000ea40008000800 */
[----:B-1----:R-:W-:-:S04]  /*4640*/  USHF.R.U32.HI UR12, URZ, UR14, UR12 ;  /* 0x0000000eff0c7299 */ /* 0x002fc8000801160c */
[----:B------:R-:W-:-:S04]  /*4650*/  UIADD3 UR12, UPT, UPT, UR4, UR12, URZ ;  /* 0x0000000c040c7290 */ /* 0x000fc8000fffe0ff */
[----:B-----5:R-:W-:-:S04]  /*4660*/  USHF.R.U32.HI UR12, URZ, UR11, UR12 ;  /* 0x0000000bff0c7299 */ /* 0x020fc8000801160c */
[----:B------:R-:W-:Y:S02]  /*4670*/  UIADD3 UR11, UPT, UPT, -UR12, URZ, URZ ;  /* 0x000000ff0c0b7290 */ /* 0x000fe4000fffe1ff */
[----:B--2---:R-:W-:Y:S02]  /*4680*/  UISETP.GE.AND UP0, UPT, UR76, UR5, UPT ;  /* 0x000000054c00728c */ /* 0x004fe4000bf06270 */
[----:B------:R-:W-:-:S07]  /*4690*/  UIMAD UR11, UR11, UR13, UR6 ;  /* 0x0000000d0b0b72a4 */ /* 0x000fce000f8e0206 */
[----:B------:R-:W-:Y:S05]  /*46a0*/  BRA.U UP0, `(.L_x_56) ;  /* 0x00000001006c7547 */ /* 0x000fea000b800000 */
[----:B------:R-:W1:Y:S01]  /*46b0*/  S2UR UR4, SR_CgaCtaId ;  /* 0x00000000000479c3 */ /* 0x000e620000008800 */
[----:B------:R-:W-:Y:S01]  /*46c0*/  UMOV UR5, 0x400 ;  /* 0x0000040000057882 */ /* 0x000fe20000000000 */
[----:B------:R-:W2:Y:S01]  /*46d0*/  LDCU UR8, c[0x0][0x614] ;  /* 0x0000c280ff0877ac */ /* 0x000ea20008000800 */
[----:B------:R-:W3:Y:S01]  /*46e0*/  LDCU.64 UR6, c[0x0][0x348] ;  /* 0x00006900ff0677ac */ /* 0x000ee20008000a00 */
[----:B------:R-:W-:Y:S01]  /*46f0*/  ULOP3.LUT UR10, UR76, 0x1, URZ, 0xc0, !UPT ;  /* 0x000000014c0a7892 */ /* 0x000fe2000f8ec0ff */
[----:B------:R-:W-:Y:S01]  /*4700*/  UMOV UR13, 0x40 ;  /* 0x00000040000d7882 */ /* 0x000fe20000000000 */
[----:B-1----:R-:W-:Y:S02]  /*4710*/  ULEA UR4, UR4, UR5, 0x18 ;  /* 0x0000000504047291 */ /* 0x002fe4000f8ec0ff */
[----:B------:R-:W-:Y:S02]  /*4720*/  ULOP3.LUT UR5, URZ, UR9, URZ, 0x33, !UPT ;  /* 0x00000009ff057292 */ /* 0x000fe4000f8e33ff */
[----:B---3--:R-:W-:-:S02]  /*4730*/  UIADD3 UR6, UP0, UPT, UR6, 0x200, URZ ;  /* 0x0000020006067890 */ /* 0x008fc4000ff1e0ff */
[----:B--2---:R-:W-:Y:S02]  /*4740*/  UIADD3 UR5, UPT, UPT, UR5, UR8, URZ ;  /* 0x0000000805057290 */ /* 0x004fe4000fffe0ff */
[----:B------:R-:W-:Y:S01]  /*4750*/  UIADD3 UR8, UPT, UPT, UR4, 0x800, URZ ;  /* 0x0000080004087890 */ /* 0x000fe2000fffe0ff */
[----:B------:R-:W1:Y:S01]  /*4760*/  SYNCS.PHASECHK.TRANS64.TRYWAIT P0, [UR4+0xf0], RZ ;  /* 0x0000f0ffff0075a7 */ /* 0x000e620008001104 */
[----:B------:R-:W-:Y:S02]  /*4770*/  ULEA UR10, UR5, UR10, 0x1 ;  /* 0x0000000a050a7291 */ /* 0x000fe4000f8e08ff */
[----:B------:R-:W-:Y:S02]  /*4780*/  UIADD3.X UR7, UPT, UPT, URZ, UR7, URZ, UP0, !UPT ;  /* 0x00000007ff077290 */ /* 0x000fe400087fe4ff */
[----:B------:R-:W-:Y:S02]  /*4790*/  UIADD3 UR5, UPT, UPT, UR4, 0x4800, URZ ;  /* 0x0000480004057890 */ /* 0x000fe4000fffe0ff */
[----:B------:R-:W-:Y:S01]  /*47a0*/  USHF.L.U32 UR10, UR10, 0x7, URZ ;  /* 0x000000070a0a7899 */ /* 0x000fe200080006ff */
[----:B------:R-:W-:Y:S01]  /*47b0*/  UMOV UR9, URZ ;  /* 0x000000ff00097c82 */ /* 0x000fe20008000000 */
[----:B-1----:R-:W-:Y:S10]  /*47c0*/  @!P0 BRA `(.L_x_57) ;  /* 0x0000009c00d48947 */ /* 0x002ff40003800000 */
.L_x_126:
[----:B------:R2:W-:Y:S01]  /*47d0*/  UTMASTG.4D [UR8], [UR6], desc[URZ] ;  /* 0x0000ff08060073b5 */ /* 0x0005e20008019000 */
[----:B-1----:R-:W-:Y:S01]  /*47e0*/  HFMA2 R3, -RZ, RZ, 0, 5.9604644775390625e-08 ;  /* 0x00000001ff037431 */ /* 0x002fe200000001ff */
[----:B--2---:R-:W-:Y:S01]  /*47f0*/  UMOV UR8, UR5 ;  /* 0x0000000500087c82 */ /* 0x004fe20008000000 */
[----:B------:R-:W-:Y:S02]  /*4800*/  UMOV UR9, UR13 ;  /* 0x0000000d00097c82 */ /* 0x000fe40008000000 */
[----:B------:R1:W-:Y:S01]  /*4810*/  UTMASTG.4D [UR8], [UR6], desc[URZ] ;  /* 0x0000ff08060073b5 */ /* 0x0003e20008019000 */
[----:B------:R0:W-:Y:S01]  /*4820*/  UTMACMDFLUSH ;  /* 0x00000000000079b7 */ /* 0x0001e20000000000 */
[----:B------:R-:W-:-:S04]  /*4830*/  DEPBAR.LE SB0, 0x0 ;  /* 0x000080000000791a */ /* 0x000fc80000000000 */
[----:B------:R1:W-:Y:S01]  /*4840*/  SYNCS.ARRIVE.TRANS64.ART0 RZ, [UR4+0xf8], R3 ;  /* 0x0000f803ffff79a7 */ /* 0x0003e20008500004 */
[----:B------:R-:W-:Y:S01]  /*4850*/  NOP ;  /* 0x0000000000007918 */ /* 0x000fe20000000000 */
.L_x_56:
[----:B------:R-:W-:-:S09]  /*4860*/  UISETP.GT.AND UP0, UPT, UR74, 0x3, UPT ;  /* 0x000000034a00788c */ /* 0x000fd2000bf04270 */
[----:B------:R-:W-:Y:S05]  /*4870*/  BRA.U UP0, `(.L_x_58) ;  /* 0x0000007500a47547 */ /* 0x000fea000b800000 */
[----:B------:R-:W-:Y:S01]  /*4880*/  NOP ;  /* 0x0000000000007918 */ /* 0x000fe20000000000 */
.L_x_59:
[----:B------:R-:W-:-:S08]  /*4890*/  NOP ;  /* 0x0000000000007918 */ /* 0x000fd00000000000 */
[----:B------:R-:W1:Y:S02]  /*48a0*/  USETMAXREG.TRY_ALLOC.CTAPOOL UP0, 0xc0 ;  /* 0x000000c0000079c8 */ /* 0x000e640008000600 */
[----:B-1----:R-:W-:Y:S05]  /*48b0*/  BRA.U !UP0, `(.L_x_59) ;  /* 0xfffffffd08f47547 */ /* 0x002fea000b83ffff */
[----:B------:R-:W1:Y:S01]  /*48c0*/  LDCU UR4, c[0x0][0x60c] ;  /* 0x0000c180ff0477ac */ /* 0x000e620008000800 */
[----:B------:R-:W-:Y:S01]  /*48d0*/  UMOV UR10, 0x1 ;  /* 0x00000001000a7882 */ /* 0x000fe20000000000 */
[----:B-1----:R-:W-:Y:S01]  /*48e0*/  UISETP.GE.AND UP0, UPT, UR76, UR4, UPT ;  /* 0x000000044c00728c */ /* 0x002fe2000bf06270 */
[----:B---3--:R-:W-:Y:S08]  /*48f0*/  BAR.SYNC.DEFER_BLOCKING 0x2, 0x120 ;  /* 0x0084800000007b1d */ /* 0x008ff00000010000 */
[----:B------:R-:W-:Y:S05]  /*4900*/  BRA.U UP0, `(.L_x_60) ;  /* 0x00000075005c7547 */ /* 0x000fea000b800000 */
[----:B------:R-:W1:Y:S01]  /*4910*/  S2UR UR4, SR_CgaCtaId ;  /* 0x00000000000479c3 */ /* 0x000e620000008800 */
[----:B------:R-:W-:Y:S01]  /*4920*/  UMOV UR8, 0x400 ;  /* 0x0000040000087882 */ /* 0x000fe20000000000 */
[----:B--2-45:R-:W-:Y:S01]  /*4930*/  HFMA2 R3, -RZ, RZ, -0.0 , 0 ;  /* 0x80000000ff037431 */ /* 0x034fe200000001ff */
[----:B------:R-:W2:Y:S01]  /*4940*/  LDCU.U8 UR9, c[0x0][0x644] ;  /* 0x0000c880ff0977ac */ /* 0x000ea20008000000 */
[----:B------:R-:W3:Y:S01]  /*4950*/  LDCU.U8 UR6, c[0x0][0x645] ;  /* 0x0000c8a0ff0677ac */ /* 0x000ee20008000000 */
[----:B------:R-:W4:Y:S01]  /*4960*/  LDCU UR7, c[0x0][0x654] ;  /* 0x0000ca80ff0777ac */ /* 0x000f220008000800 */
[----:B------:R-:W5:Y:S01]  /*4970*/  LDCU UR16, c[0x0][0x38c] ;  /* 0x00007180ff1077ac */ /* 0x000f620008000800 */
[----:B------:R-:W2:Y:S01]  /*4980*/  LDCU UR15, c[0x0][0x380] ;  /* 0x00007000ff0f77ac */ /* 0x000ea20008000800 */
[----:B-1----:R-:W-:Y:S01]  /*4990*/  ULEA UR8, UR4, UR8, 0x18 ;  /* 0x0000000804087291 */ /* 0x002fe2000f8ec0ff */
[----:B------:R-:W1:Y:S08]  /*49a0*/  LDCU UR4, c[0x0][0x640] ;  /* 0x0000c800ff0477ac */ /* 0x000e700008000800 */
[----:B------:R-:W5:Y:S01]  /*49b0*/  SYNCS.PHASECHK.TRANS64.TRYWAIT P0, [UR8+0xe8], R3 ;  /* 0x0000e803ff0075a7 */ /* 0x000f620008001108 */
[----:B-1----:R-:W-:-:S04]  /*49c0*/  UIMAD.WIDE.U32 UR4, UR76, UR4, URZ ;  /* 0x000000044c0472a5 */ /* 0x002fc8000f8e00ff */
[----:B------:R-:W-:-:S04]  /*49d0*/  UIADD3 UR4, UPT, UPT, -UR5, UR76, URZ ;  /* 0x0000004c05047290 */ /* 0x000fc8000fffe1ff */
[----:B--2---:R-:W-:-:S04]  /*49e0*/  USHF.R.U32.HI UR4, URZ, UR9, UR4 ;  /* 0x00000009ff047299 */ /* 0x004fc80008011604 */
[----:B------:R-:W-:Y:S01]  /*49f0*/  UIADD3 UR4, UPT, UPT, UR5, UR4, URZ ;  /* 0x0000000405047290 */ /* 0x000fe2000fffe0ff */
[----:B------:R-:W1:Y:S03]  /*4a00*/  LDCU UR5, c[0x0][0x634] ;  /* 0x0000c680ff0577ac */ /* 0x000e660008000800 */
[----:B---3--:R-:W-:Y:S01]  /*4a10*/  USHF.R.U32.HI UR4, URZ, UR6, UR4 ;  /* 0x00000006ff047299 */ /* 0x008fe20008011604 */
[----:B------:R-:W2:Y:S03]  /*4a20*/  LDCU UR6, c[0x0][0x63c] ;  /* 0x0000c780ff0677ac */ /* 0x000ea60008000800 */
[----:B----4-:R-:W-:Y:S02]  /*4a30*/  UISETP.GE.AND UP0, UPT, UR4, UR7, UPT ;  /* 0x000000070400728c */ /* 0x010fe4000bf06270 */
[----:B------:R-:W-:-:S09]  /*4a40*/  UIADD3 UR4, UPT, UPT, -UR4, URZ, URZ ;  /* 0x000000ff04047290 */ /* 0x000fd2000fffe1ff */
[----:B-1----:R-:W1:Y:S01]  /*4a50*/  @UP0 LDCU UR5, c[0x0][0x64c] ;  /* 0x0000c980ff0507ac */ /* 0x002e620008000800 */
[----:B--2---:R-:W-:Y:S01]  /*4a60*/  UIMAD UR6, UR4, UR6, UR76 ;  /* 0x00000006040672a4 */ /* 0x004fe2000f8e024c */
[----:B-1---5:R-:W-:Y:S11]  /*4a70*/  @!P0 BRA `(.L_x_61) ;  /* 0x0000009c00408947 */ /* 0x022ff60003800000 */
.L_x_128:
[----:B------:R-:W2:Y:S01]  /*4a80*/  LDCU.U8 UR7, c[0x0][0x650] ;  /* 0x0000ca00ff0777ac */ /* 0x000ea20008000000 */
[----:B------:R-:W3:Y:S01]  /*4a90*/  SYNCS.PHASECHK.TRANS64.TRYWAIT P0, [UR8+0xb0], RZ ;  /* 0x0000b0ffff0075a7 */ /* 0x000ee20008001108 */
[C---:B------:R-:W-:Y:S01]  /*4aa0*/  LOP3.LUT R4, R2.reuse, 0x7f, RZ, 0xc0, !PT ;  /* 0x0000007f02047812 */ /* 0x040fe200078ec0ff */
[----:B------:R-:W-:Y:S01]  /*4ab0*/  IMAD.U32 R84, R2, 0x10000, RZ ;  /* 0x0001000002547824 */ /* 0x000fe200078e00ff */
[----:B------:R-:W2:Y:S01]  /*4ac0*/  LDCU.U8 UR4, c[0x0][0x638] ;  /* 0x0000c700ff0477ac */ /* 0x000ea20008000000 */
[----:B------:R-:W4:Y:S03]  /*4ad0*/  LDCU.U8 UR9, c[0x0][0x639] ;  /* 0x0000c720ff0977ac */ /* 0x000f260008000000 */
[----:B------:R-:W-:Y:S01]  /*4ae0*/  LOP3.LUT R84, R84, 0x600000, RZ, 0xc0, !PT ;  /* 0x0060000054547812 */ /* 0x000fe200078ec0ff */
[----:B------:R-:W4:Y:S01]  /*4af0*/  LDCU.U8 UR10, c[0x0][0x651] ;  /* 0x0000ca20ff0a77ac */ /* 0x000f220008000000 */
[----:B------:R-:W5:Y:S01]  /*4b00*/  LDCU UR14, c[0x0][0x614] ;  /* 0x0000c280ff0e77ac */ /* 0x000f620008000800 */
[----:B------:R-:W-:Y:S01]  /*4b10*/  UMOV UR18, 0x0 ;  /* 0x0000000000127882 */ /* 0x000fe20000000000 */
[----:B------:R-:W-:Y:S01]  /*4b20*/  UMOV UR19, 0x1 ;  /* 0x0000000100137882 */ /* 0x000fe20000000000 */
[----:B--2---:R-:W-:-:S02]  /*4b30*/  USEL UR7, UR4, UR7, !UP0 ;  /* 0x0000000704077287 */ /* 0x004fc4000c000000 */
[----:B------:R-:W-:Y:S02]  /*4b40*/  UIMAD.WIDE.U32 UR4, UR6, UR5, URZ ;  /* 0x00000005060472a5 */ /* 0x000fe4000f8e00ff */
[----:B------:R-:W-:Y:S02]  /*4b50*/  ULOP3.LUT UR7, UR7, 0xff, URZ, 0xc0, !UPT ;  /* 0x000000ff07077892 */ /* 0x000fe4000f8ec0ff */
[----:B------:R-:W-:Y:S02]  /*4b60*/  UIADD3 UR4, UPT, UPT, UR6, -UR5, URZ ;  /* 0x8000000506047290 */ /* 0x000fe4000fffe0ff */
[----:B----4-:R-:W-:Y:S02]  /*4b70*/  USEL UR6, UR9, UR10, !UP0 ;  /* 0x0000000a09067287 */ /* 0x010fe4000c000000 */
[----:B------:R-:W-:Y:S02]  /*4b80*/  USHF.R.U32.HI UR4, URZ, UR7, UR4 ;  /* 0x00000007ff047299 */ /* 0x000fe40008011604 */
[----:B------:R-:W-:-:S02]  /*4b90*/  ULOP3.LUT UR6, UR6, 0xff, URZ, 0xc0, !UPT ;  /* 0x000000ff06067892 */ /* 0x000fc4000f8ec0ff */
[----:B------:R-:W-:Y:S02]  /*4ba0*/  UIADD3 UR4, UPT, UPT, UR5, UR4, URZ ;  /* 0x0000000405047290 */ /* 0x000fe4000fffe0ff */
[----:B------:R-:W-:Y:S02]  /*4bb0*/  UIADD3 UR7, UPT, UPT, UR16, -UR15, URZ ;  /* 0x8000000f10077290 */ /* 0x000fe4000fffe0ff */
[----:B------:R-:W-:Y:S02]  /*4bc0*/  USHF.R.U32.HI UR11, URZ, UR6, UR4 ;  /* 0x00000006ff0b7299 */ /* 0x000fe40008011604 */
[----:B------:R-:W-:Y:S02]  /*4bd0*/  UIADD3 UR9, UPT, UPT, UR16, -0x1, URZ ;  /* 0xffffffff10097890 */ /* 0x000fe4000fffe0ff */
[----:B-----5:R-:W-:Y:S02]  /*4be0*/  UIADD3 UR4, UPT, UPT, -UR11, UR14, URZ ;  /* 0x0000000e0b047290 */ /* 0x020fe4000fffe1ff */
[----:B------:R-:W-:-:S02]  /*4bf0*/  UIADD3 UR5, UPT, UPT, -UR16, URZ, URZ ;  /* 0x000000ff10057290 */ /* 0x000fc4000fffe1ff */
[----:B------:R-:W-:Y:S02]  /*4c00*/  ULEA UR10, UR4, UR7, 0x7 ;  /* 0x00000007040a7291 */ /* 0x000fe4000f8e38ff */
[----:B------:R-:W-:Y:S02]  /*4c10*/  USHF.R.S32.HI UR4, URZ, 0x1f, UR9 ;  /* 0x0000001fff047899 */ /* 0x000fe40008011409 */
[----:B------:R-:W-:Y:S02]  /*4c20*/  USHF.R.S32.HI UR5, URZ, 0x1f, UR5 ;  /* 0x0000001fff057899 */ /* 0x000fe40008011405 */
[----:B------:R-:W-:Y:S02]  /*4c30*/  UIADD3 UR6, UPT, UPT, -UR10, URZ, URZ ;  /* 0x000000ff0a067290 */ /* 0x000fe4000fffe1ff */
[----:B------:R-:W-:Y:S02]  /*4c40*/  ULEA.HI UR9, UR4, UR9, URZ, 0x7 ;  /* 0x0000000904097291 */ /* 0x000fe4000f8f38ff */
[----:B------:R-:W-:-:S02]  /*4c50*/  ULEA.HI UR7, UR5, -UR16, URZ, 0x7 ;  /* 0x8000001005077291 */ /* 0x000fc4000f8f38ff */
[----:B------:R-:W-:Y:S02]  /*4c60*/  USHF.R.S32.HI UR4, URZ, 0x1f, UR6 ;  /* 0x0000001fff047899 */ /* 0x000fe40008011406 */
[----:B------:R-:W-:Y:S02]  /*4c70*/  UIADD3 UR5, UPT, UPT, UR10, -0x1, URZ ;  /* 0xffffffff0a057890 */ /* 0x000fe4000fffe0ff */
[----:B------:R-:W-:Y:S02]  /*4c80*/  UISETP.GT.AND UP0, UPT, UR16, URZ, UPT ;  /* 0x000000ff1000728c */ /* 0x000fe4000bf04270 */
[----:B------:R-:W-:Y:S02]  /*4c90*/  ULEA.HI UR4, UR4, -UR10, URZ, 0x7 ;  /* 0x8000000a04047291 */ /* 0x000fe4000f8f38ff */
[----:B------:R-:W-:Y:S02]  /*4ca0*/  USHF.R.S32.HI UR6, URZ, 0x1f, UR5 ;  /* 0x0000001fff067899 */ /* 0x000fe40008011405 */
[----:B------:R-:W-:-:S02]  /*4cb0*/  USHF.R.S32.HI UR4, URZ, 0x7, UR4 ;  /* 0x00000007ff047899 */ /* 0x000fc40008011404 */
[----:B------:R-:W-:Y:S02]  /*4cc0*/  USHF.R.S32.HI UR7, URZ, 0x7, UR7 ;  /* 0x00000007ff077899 */ /* 0x000fe40008011407 */
[----:B------:R-:W-:Y:S02]  /*4cd0*/  UISETP.GT.AND UP1, UPT, UR10, URZ, UPT ;  /* 0x000000ff0a00728c */ /* 0x000fe4000bf24270 */
[----:B------:R-:W-:Y:S02]  /*4ce0*/  ULEA.HI UR5, UR6, UR5, URZ, 0x7 ;  /* 0x0000000506057291 */ /* 0x000fe4000f8f38ff */
[----:B------:R-:W-:Y:S02]  /*4cf0*/  UIADD3 UR6, UPT, UPT, -UR4, URZ, URZ ;  /* 0x000000ff04067290 */ /* 0x000fe4000fffe1ff */
[----:B------:R-:W-:Y:S02]  /*4d00*/  @UP0 UIMAD.WIDE UR12, UR9, 0x2000000, UR18 ;  /* 0x02000000090c08a5 */ /* 0x000fe4000f8e0212 */
[----:B------:R-:W-:-:S02]  /*4d10*/  ULEA.HI.SX32 UR5, UR5, 0x1, 0x19 ;  /* 0x0000000105057891 */ /* 0x000fc4000f8fcaff */
[----:B------:R-:W-:-:S05]  /*4d20*/  UIADD3 UR4, UPT, UPT, -UR7, URZ, URZ ;  /* 0x000000ff07047290 */ /* 0x000fca000fffe1ff */
[----:B------:R-:W-:Y:S01]  /*4d30*/  @!UP1 UMOV UR5, UR6 ;  /* 0x0000000600059c82 */ /* 0x000fe20008000000 */
[----:B------:R-:W-:Y:S01]  /*4d40*/  R2UR UR6, R84 ;  /* 0x00000000540672ca */ /* 0x000fe200000e0000 */
[----:B------:R-:W-:Y:S02]  /*4d50*/  @UP0 UMOV UR4, UR13 ;  /* 0x0000000d00040c82 */ /* 0x000fe40008000000 */
[----:B------:R-:W-:-:S04]  /*4d60*/  UISETP.LT.AND UP0, UPT, UR5, UR4, UPT ;  /* 0x000000040500728c */ /* 0x000fc8000bf01270 */
[----:B------:R-:W-:Y:S02]  /*4d70*/  USEL UR12, UR5, UR4, UP0 ;  /* 0x00000004050c7287 */ /* 0x000fe40008000000 */
[----:B------:R-:W-:Y:S02]  /*4d80*/  USHF.L.U32 UR5, UR76, 0x7, URZ ;  /* 0x000000074c057899 */ /* 0x000fe400080006ff */
[----:B------:R-:W-:Y:S02]  /*4d90*/  ULOP3.LUT UR4, URZ, UR11, URZ, 0x33, !UPT ;  /* 0x0000000bff047292 */ /* 0x000fe4000f8e33ff */
[----:B------:R-:W-:Y:S02]  /*4da0*/  UIADD3 UR18, UPT, UPT, UR12, -0x1, URZ ;  /* 0xffffffff0c127890 */ /* 0x000fe4000fffe0ff */
[----:B------:R-:W-:Y:S01]  /*4db0*/  UIADD3 UR4, UPT, UPT, UR4, UR14, URZ ;  /* 0x0000000e04047290 */ /* 0x000fe2000fffe0ff */
[----:B-1----:R-:W-:Y:S01]  /*4dc0*/  IMAD.U32 R3, RZ, RZ, UR5 ;  /* 0x00000005ff037e24 */ /* 0x002fe2000f8e00ff */
[----:B------:R-:W-:-:S04]  /*4dd0*/  UISETP.LT.AND UP0, UPT, URZ, UR18, UPT ;  /* 0x00000012ff00728c */ /* 0x000fc8000bf01270 */
[----:B------:R-:W-:Y:S01]  /*4de0*/  LOP3.LUT R3, R4, 0x80, R3, 0xf8, !PT ;  /* 0x0000008004037812 */ /* 0x000fe200078ef803 */
[----:B------:R-:W-:Y:S01]  /*4df0*/  USEL UR5, URZ, UR18, !UP0 ;  /* 0x00000012ff057287 */ /* 0x000fe2000c000000 */
[----:B------:R-:W-:-:S03]  /*4e00*/  MOV R154, UR4 ;  /* 0x00000004009a7c02 */ /* 0x000fc60008000f00 */
[----:B------:R-:W-:Y:S02]  /*4e10*/  UIMAD UR4, UR5, -0x80, UR16 ;  /* 0xffffff80050478a4 */ /* 0x000fe4000f8e0210 */
[----:B------:R-:W-:Y:S01]  /*4e20*/  IMAD R154, R154, 0x100, R3 ;  /* 0x000001009a9a7824 */ /* 0x000fe200078e0203 */
[----:B------:R-:W-:Y:S01]  /*4e30*/  MOV R3, UR15 ;  /* 0x0000000f00037c02 */ /* 0x000fe20008000f00 */
[----:B---3--:R-:W-:Y:S08]  /*4e40*/  @!P0 BRA `(.L_x_62) ;  /* 0x00000098006c8947 */ /* 0x008ff00003800000 */
.L_x_130:
[----:B------:R-:W-:Y:S01]  /*4e50*/  IADD3 R36, PT, PT, -R3, UR4, R154 ;  /* 0x0000000403247c10 */ /* 0x000fe2000fffe19a */
[----:B------:R-:W-:Y:S01]  /*4e60*/  IMAD.U32 R3, RZ, RZ, UR4 ;  /* 0x00000004ff037e24 */ /* 0x000fe2000f8e00ff */
[----:B-1----:R-:W1:Y:S01]  /*4e70*/  LDTM.x32 R4, tmem[UR6] ;  /* 0x00000006000479ee */ /* 0x002e6200082c0000 */
[C---:B------:R-:W-:Y:S01]  /*4e80*/  LOP3.LUT R85, R84.reuse, 0x20, RZ, 0xfc, !PT ;  /* 0x0000002054557812 */ /* 0x040fe200078efcff */
[----:B------:R-:W-:Y:S01]  /*4e90*/  USHF.R.S32.HI UR5, URZ, 0x1f, UR74 ;  /* 0x0000001fff057899 */ /* 0x000fe2000801144a */
[----:B------:R-:W-:Y:S02]  /*4ea0*/  LOP3.LUT R86, R84, 0x40, RZ, 0xfc, !PT ;  /* 0x0000004054567812 */ /* 0x000fe400078efcff */
[----:B------:R-:W-:Y:S01]  /*4eb0*/  VIADDMNMX R3, R36, 0x1, R3, PT ;  /* 0x0000000124037846 */ /* 0x000fe20003800103 */
[----:B------:R-:W-:Y:S01]  /*4ec0*/  ULEA.HI UR5, UR5, UR74, URZ, 0x2 ;  /* 0x0000004a05057291 */ /* 0x000fe2000f8f10ff */
[----:B------:R-:W-:Y:S02]  /*4ed0*/  R2UR UR4, R85 ;  /* 0x00000000550472ca */ /* 0x000fe400000e0000 */
[C---:B------:R-:W-:Y:S01]  /*4ee0*/  LOP3.LUT R87, R84.reuse, 0x60, RZ, 0xfc, !PT ;  /* 0x0000006054577812 */ /* 0x040fe200078efcff */
[----:B------:R-:W-:Y:S01]  /*4ef0*/  IMAD.MOV R136, RZ, RZ, -R3 ;  /* 0x000000ffff887224 */ /* 0x000fe200078e0a03 */
[----:B------:R-:W-:Y:S01]  /*4f00*/  ULOP3.LUT UR5, UR5, 0xfffffffc, URZ, 0xc0, !UPT ;  /* 0xfffffffc05057892 */ /* 0x000fe2000f8ec0ff */
[----:B------:R-:W-:Y:S01]  /*4f10*/  IMAD.MOV.U32 R3, RZ, RZ, -0x1 ;  /* 0xffffffffff037424 */ /* 0x000fe200078e00ff */
[----:B------:R-:W-:-:S02]  /*4f20*/  LOP3.LUT R164, R84, 0x50, RZ, 0xfc, !PT ;  /* 0x0000005054a47812 */ /* 0x000fc400078efcff */
[C---:B------:R-:W-:Y:S01]  /*4f30*/  VIADDMNMX R36, R136.reuse, 0x20, RZ, !PT ;  /* 0x0000002088247846 */ /* 0x040fe200078001ff */
[----:B------:R-:W-:Y:S01]  /*4f40*/  UIADD3 UR14, UPT, UPT, UR74, 0x3, -UR5 ;  /* 0x000000034a0e7890 */ /* 0x000fe2000fffe805 */
[----:B------:R-:W-:Y:S02]  /*4f50*/  VIADDMNMX R140, R136, 0x80, RZ, !PT ;  /* 0x00000080888c7846 */ /* 0x000fe400078001ff */
[----:B------:R-:W-:Y:S01]  /*4f60*/  SHF.R.U32.HI R36, RZ, R36, R3 ;  /* 0x00000024ff247219 */ /* 0x000fe20000011603 */
[----:B------:R-:W2:Y:S01]  /*4f70*/  LDTM.x32 R52, tmem[UR4] ;  /* 0x00000004003479ee */ /* 0x000ea200082c0000 */
[----:B------:R-:W-:Y:S02]  /*4f80*/  R2UR UR4, R86 ;  /* 0x00000000560472ca */ /* 0x000fe400000e0000 */
[----:B------:R-:W-:Y:S02]  /*4f90*/  R2P PR, R36, 0x7e ;  /* 0x0000007e24007804 */ /* 0x000fe40000000000 */
[----:B------:R-:W-:-:S02]  /*4fa0*/  R2UR UR5, R86 ;  /* 0x00000000560572ca */ /* 0x000fc400000e0000 */
[----:B------:R-:W-:Y:S02]  /*4fb0*/  R2UR UR7, R0 ;  /* 0x00000000000772ca */ /* 0x000fe400000e0000 */
[----:B-1----:R-:W-:Y:S02]  /*4fc0*/  SEL R99, R5, 0xff800000, P1 ;  /* 0xff80000005637807 */ /* 0x002fe40000800000 */
[----:B------:R-:W-:Y:S02]  /*4fd0*/  SEL R88, R6, 0xff800000, P2 ;  /* 0xff80000006587807 */ /* 0x000fe40001000000 */
[----:B------:R-:W-:Y:S02]  /*4fe0*/  SEL R89, R7, 0xff800000, P3 ;  /* 0xff80000007597807 */ /* 0x000fe40001800000 */
[----:B------:R-:W-:Y:S02]  /*4ff0*/  SEL R90, R8, 0xff800000, P4 ;  /* 0xff800000085a7807 */ /* 0x000fe40002000000 */
[----:B------:R-:W-:-:S02]  /*5000*/  SEL R91, R9, 0xff800000, P5 ;  /* 0xff800000095b7807 */ /* 0x000fc40002800000 */
[----:B------:R-:W-:Y:S02]  /*5010*/  SEL R102, R10, 0xff800000, P6 ;  /* 0xff8000000a667807 */ /* 0x000fe40003000000 */
[C---:B------:R-:W-:Y:S02]  /*5020*/  R2P PR, R36.reuse.B1, 0x7f ;  /* 0x0000007f24007804 */ /* 0x040fe40000001000 */
[----:B------:R-:W-:Y:S02]  /*5030*/  LOP3.LUT R5, R36, 0x1, RZ, 0xc0, !PT ;  /* 0x0000000124057812 */ /* 0x000fe400078ec0ff */
[----:B------:R-:W-:Y:S02]  /*5040*/  VIADDMNMX R6, R136, 0x60, RZ, !PT ;  /* 0x0000006088067846 */ /* 0x000fe400078001ff */
[----:B------:R-:W-:Y:S02]  /*5050*/  SEL R92, R12, 0xff800000, P0 ;  /* 0xff8000000c5c7807 */ /* 0x000fe40000000000 */
[----:B------:R-:W-:-:S02]  /*5060*/  SEL R93, R13, 0xff800000, P1 ;  /* 0xff8000000d5d7807 */ /* 0x000fc40000800000 */
[----:B------:R-:W-:Y:S02]  /*5070*/  SEL R94, R14, 0xff800000, P2 ;  /* 0xff8000000e5e7807 */ /* 0x000fe40001000000 */
[----:B------:R-:W-:Y:S02]  /*5080*/  SEL R95, R15, 0xff800000, P3 ;  /* 0xff8000000f5f7807 */ /* 0x000fe40001800000 */
[----:B------:R-:W-:Y:S02]  /*5090*/  SEL R96, R16, 0xff800000, P4 ;  /* 0xff80000010607807 */ /* 0x000fe40002000000 */
[----:B------:R-:W-:Y:S02]  /*50a0*/  SEL R97, R17, 0xff800000, P5 ;  /* 0xff80000011617807 */ /* 0x000fe40002800000 */
[----:B------:R-:W-:Y:S02]  /*50b0*/  SEL R108, R18, 0xff800000, P6 ;  /* 0xff800000126c7807 */ /* 0x000fe40003000000 */
[----:B------:R-:W-:-:S02]  /*50c0*/  R2P PR, R36.B2, 0x7f ;  /* 0x0000007f24007804 */ /* 0x000fc40000002000 */
[----:B------:R-:W-:Y:S02]  /*50d0*/  SHF.R.U32.HI R141, RZ, R6, R3 ;  /* 0x00000006ff8d7219 */ /* 0x000fe40000011603 */
[----:B------:R-:W-:Y:S02]  /*50e0*/  LOP3.LUT R165, R84, 0x70, RZ, 0xfc, !PT ;  /* 0x0000007054a57812 */ /* 0x000fe400078efcff */
[----:B------:R-:W-:Y:S02]  /*50f0*/  SEL R100, R20, 0xff800000, P0 ;  /* 0xff80000014647807 */ /* 0x000fe40000000000 */
[----:B------:R-:W-:Y:S02]  /*5100*/  SEL R101, R21, 0xff800000, P1 ;  /* 0xff80000015657807 */ /* 0x000fe40000800000 */
[----:B------:R-:W-:Y:S02]  /*5110*/  SEL R104, R22, 0xff800000, P2 ;  /* 0xff80000016687807 */ /* 0x000fe40001000000 */
[----:B------:R-:W-:-:S02]  /*5120*/  SEL R105, R23, 0xff800000, P3 ;  /* 0xff80000017697807 */ /* 0x000fc40001800000 */
[----:B------:R-:W-:Y:S02]  /*5130*/  SEL R106, R24, 0xff800000, P4 ;  /* 0xff800000186a7807 */ /* 0x000fe40002000000 */
[----:B------:R-:W-:Y:S02]  /*5140*/  SEL R107, R25, 0xff800000, P5 ;  /* 0xff800000196b7807 */ /* 0x000fe40002800000 */
[----:B------:R-:W-:Y:S02]  /*5150*/  SEL R112, R26, 0xff800000, P6 ;  /* 0xff8000001a707807 */ /* 0x000fe40003000000 */
[----:B------:R-:W-:-:S05]  /*5160*/  R2P PR, R36.B3, 0x7f ;  /* 0x0000007f24007804 */ /* 0x000fca0000003000 */
[----:B------:R-:W-:Y:S02]  /*5170*/  SEL R110, R28, 0xff800000, P0 ;  /* 0xff8000001c6e7807 */ /* 0x000fe40000000000 */
[----:B------:R-:W-:Y:S02]  /*5180*/  ISETP.NE.U32.AND P0, PT, R5, 0x1, PT ;  /* 0x000000010500780c */ /* 0x000fe40003f05070 */
[----:B------:R-:W-:Y:S02]  /*5190*/  SEL R111, R29, 0xff800000, P1 ;  /* 0xff8000001d6f7807 */ /* 0x000fe40000800000 */
[----:B------:R-:W-:Y:S02]  /*51a0*/  LOP3.LUT P1, RZ, R36, 0x80, RZ, 0xc0, !PT ;  /* 0x0000008024ff7812 */ /* 0x000fe4000782c0ff */
[----:B------:R-:W-:Y:S02]  /*51b0*/  SEL R98, R4, 0xff800000, !P0 ;  /* 0xff80000004627807 */ /* 0x000fe40004000000 */
[----:B------:R-:W-:-:S02]  /*51c0*/  LOP3.LUT P0, RZ, R36, 0x8000, RZ, 0xc0, !PT ;  /* 0x0000800024ff7812 */ /* 0x000fc4000780c0ff */
[----:B------:R-:W-:Y:S02]  /*51d0*/  VIADDMNMX R4, R136, 0x40, RZ, !PT ;  /* 0x0000004088047846 */ /* 0x000fe400078001ff */
[----:B------:R-:W-:Y:S02]  /*51e0*/  SEL R103, R11, 0xff800000, P1 ;  /* 0xff8000000b677807 */ /* 0x000fe40000800000 */
[C---:B------:R-:W-:Y:S02]  /*51f0*/  LOP3.LUT P1, RZ, R36.reuse, 0x800000, RZ, 0xc0, !PT ;  /* 0x0080000024ff7812 */ /* 0x040fe4000782c0ff */
[----:B------:R-:W-:Y:S02]  /*5200*/  SEL R109, R19, 0xff800000, P0 ;  /* 0xff800000136d7807 */ /* 0x000fe40000000000 */
[----:B------:R-:W-:Y:S02]  /*5210*/  ISETP.GT.AND P0, PT, R36, -0x1, PT ;  /* 0xffffffff2400780c */ /* 0x000fe40003f04270 */
[----:B------:R-:W-:-:S02]  /*5220*/  SHF.R.U32.HI R4, RZ, R4, R3 ;  /* 0x00000004ff047219 */ /* 0x000fc40000011603 */
[----:B------:R-:W-:Y:S02]  /*5230*/  SEL R113, R27, 0xff800000, P1 ;  /* 0xff8000001b717807 */ /* 0x000fe40000800000 */
[----:B------:R-:W-:Y:S02]  /*5240*/  SEL R114, R30, 0xff800000, P2 ;  /* 0xff8000001e727807 */ /* 0x000fe40001000000 */
[----:B------:R-:W-:Y:S02]  /*5250*/  SEL R115, R31, 0xff800000, P3 ;  /* 0xff8000001f737807 */ /* 0x000fe40001800000 */
[----:B------:R-:W-:Y:S02]  /*5260*/  SEL R116, R32, 0xff800000, P4 ;  /* 0xff80000020747807 */ /* 0x000fe40002000000 */
[----:B------:R-:W-:Y:S02]  /*5270*/  SEL R117, R33, 0xff800000, P5 ;  /* 0xff80000021757807 */ /* 0x000fe40002800000 */
[----:B------:R-:W-:-:S02]  /*5280*/  SEL R118, R34, 0xff800000, P6 ;  /* 0xff80000022767807 */ /* 0x000fc40003000000 */
[----:B------:R-:W-:Y:S02]  /*5290*/  R2P PR, R4, 0x7e ;  /* 0x0000007e04007804 */ /* 0x000fe40000000000 */
[----:B------:R-:W-:Y:S02]  /*52a0*/  SEL R119, R35, 0xff800000, !P0 ;  /* 0xff80000023777807 */ /* 0x000fe40004000000 */
[----:B------:R-:W1:Y:S01]  /*52b0*/  LDTM.x32 R20, tmem[UR4] ;  /* 0x00000004001479ee */ /* 0x000e6200082c0000 */
[----:B--2---:R-:W-:Y:S02]  /*52c0*/  SEL R53, R53, 0xff800000, P1 ;  /* 0xff80000035357807 */ /* 0x004fe40000800000 */
[----:B------:R-:W-:Y:S02]  /*52d0*/  SEL R54, R54, 0xff800000, P2 ;  /* 0xff80000036367807 */ /* 0x000fe40001000000 */
[----:B------:R-:W-:Y:S02]  /*52e0*/  SEL R55, R55, 0xff800000, P3 ;  /* 0xff80000037377807 */ /* 0x000fe40001800000 */
[----:B------:R-:W-:-:S02]  /*52f0*/  SEL R56, R56, 0xff800000, P4 ;  /* 0xff80000038387807 */ /* 0x000fc40002000000 */
[----:B------:R-:W-:Y:S02]  /*5300*/  SEL R57, R57, 0xff800000, P5 ;  /* 0xff80000039397807 */ /* 0x000fe40002800000 */
[----:B------:R-:W-:Y:S02]  /*5310*/  SEL R58, R58, 0xff800000, P6 ;  /* 0xff8000003a3a7807 */ /* 0x000fe40003000000 */
[C---:B------:R-:W-:Y:S02]  /*5320*/  R2P PR, R4.reuse.B1, 0x7f ;  /* 0x0000007f04007804 */ /* 0x040fe40000001000 */
[----:B------:R-:W-:Y:S02]  /*5330*/  LOP3.LUT R5, R4, 0x1, RZ, 0xc0, !PT ;  /* 0x0000000104057812 */ /* 0x000fe400078ec0ff */
[----:B------:R-:W-:Y:S02]  /*5340*/  R2UR UR4, R87 ;  /* 0x00000000570472ca */ /* 0x000fe400000e0000 */
[----:B------:R-:W-:-:S02]  /*5350*/  SEL R60, R60, 0xff800000, P0 ;  /* 0xff8000003c3c7807 */ /* 0x000fc40000000000 */
[----:B------:R-:W-:Y:S02]  /*5360*/  SEL R61, R61, 0xff800000, P1 ;  /* 0xff8000003d3d7807 */ /* 0x000fe40000800000 */
[----:B------:R-:W-:Y:S02]  /*5370*/  SEL R62, R62, 0xff800000, P2 ;  /* 0xff8000003e3e7807 */ /* 0x000fe40001000000 */
[----:B------:R-:W-:Y:S02]  /*5380*/  SEL R63, R63, 0xff800000, P3 ;  /* 0xff8000003f3f7807 */ /* 0x000fe40001800000 */
[----:B------:R-:W-:Y:S02]  /*5390*/  SEL R64, R64, 0xff800000, P4 ;  /* 0xff80000040407807 */ /* 0x000fe40002000000 */
[----:B------:R-:W-:Y:S02]  /*53a0*/  SEL R65, R65, 0xff800000, P5 ;  /* 0xff80000041417807 */ /* 0x000fe40002800000 */
[----:B------:R-:W-:-:S02]  /*53b0*/  SEL R66, R66, 0xff800000, P6 ;  /* 0xff80000042427807 */ /* 0x000fc40003000000 */
[----:B------:R-:W-:Y:S02]  /*53c0*/  R2P PR, R4.B2, 0x7f ;  /* 0x0000007f04007804 */ /* 0x000fe40000002000 */
[----:B------:R-:W-:-:S03]  /*53d0*/  SHF.R.U32.HI R3, RZ, R140, R3 ;  /* 0x0000008cff037219 */ /* 0x000fc60000011603 */
[----:B------:R-:W-:Y:S02]  /*53e0*/  SEL R68, R68, 0xff800000, P0 ;  /* 0xff80000044447807 */ /* 0x000fe40000000000 */
[----:B------:R-:W-:Y:S02]  /*53f0*/  SEL R69, R69, 0xff800000, P1 ;  /* 0xff80000045457807 */ /* 0x000fe40000800000 */
[----:B------:R-:W-:Y:S02]  /*5400*/  SEL R70, R70, 0xff800000, P2 ;  /* 0xff80000046467807 */ /* 0x000fe40001000000 */
[----:B------:R-:W-:Y:S02]  /*5410*/  SEL R71, R71, 0xff800000, P3 ;  /* 0xff80000047477807 */ /* 0x000fe40001800000 */
[----:B------:R-:W-:Y:S02]  /*5420*/  SEL R72, R72, 0xff800000, P4 ;  /* 0xff80000048487807 */ /* 0x000fe40002000000 */
[----:B------:R-:W-:-:S02]  /*5430*/  SEL R73, R73, 0xff800000, P5 ;  /* 0xff80000049497807 */ /* 0x000fc40002800000 */
        /* <DEDUP_REMOVED lines=8> */
[----:B------:R-:W-:Y:S02]  /*54c0*/  SEL R59, R59, 0xff800000, P1 ;  /* 0xff8000003b3b7807 */ /* 0x000fe40000800000 */
[C---:B------:R-:W-:Y:S02]  /*54d0*/  LOP3.LUT P1, RZ, R4.reuse, 0x800000, RZ, 0xc0, !PT ;  /* 0x0080000004ff7812 */ /* 0x040fe4000782c0ff */
[----:B------:R-:W-:Y:S02]  /*54e0*/  SEL R67, R67, 0xff800000, P0 ;  /* 0xff80000043437807 */ /* 0x000fe40000000000 */
[----:B------:R-:W-:Y:S02]  /*54f0*/  ISETP.GT.AND P0, PT, R4, -0x1, PT ;  /* 0xffffffff0400780c */ /* 0x000fe40003f04270 */
[----:B------:R-:W-:Y:S02]  /*5500*/  SEL R75, R75, 0xff800000, P1 ;  /* 0xff8000004b4b7807 */ /* 0x000fe40000800000 */
[----:B------:R-:W-:-:S02]  /*5510*/  SEL R78, R78, 0xff800000, P2 ;  /* 0xff8000004e4e7807 */ /* 0x000fc40001000000 */
[----:B------:R-:W-:Y:S02]  /*5520*/  SEL R79, R79, 0xff800000, P3 ;  /* 0xff8000004f4f7807 */ /* 0x000fe40001800000 */
[----:B------:R-:W-:Y:S02]  /*5530*/  SEL R80, R80, 0xff800000, P4 ;  /* 0xff80000050507807 */ /* 0x000fe40002000000 */
[----:B------:R-:W-:Y:S02]  /*5540*/  SEL R81, R81, 0xff800000, P5 ;  /* 0xff80000051517807 */ /* 0x000fe40002800000 */
[----:B------:R-:W-:Y:S02]  /*5550*/  SEL R82, R82, 0xff800000, P6 ;  /* 0xff80000052527807 */ /* 0x000fe40003000000 */
[----:B------:R-:W-:Y:S02]  /*5560*/  R2P PR, R141, 0x7e ;  /* 0x0000007e8d007804 */ /* 0x000fe40000000000 */
[----:B------:R-:W-:-:S02]  /*5570*/  SEL R83, R83, 0xff800000, !P0 ;  /* 0xff80000053537807 */ /* 0x000fc40004000000 */
[----:B------:R-:W-:Y:S02]  /*5580*/  LOP3.LUT R4, R141, 0x1, RZ, 0xc0, !PT ;  /* 0x000000018d047812 */ /* 0x000fe400078ec0ff */
[----:B-1----:R-:W-:Y:S02]  /*5590*/  SEL R127, R21, 0xff800000, P1 ;  /* 0xff800000157f7807 */ /* 0x002fe40000800000 */
[----:B------:R-:W-:Y:S02]  /*55a0*/  SEL R120, R22, 0xff800000, P2 ;  /* 0xff80000016787807 */ /* 0x000fe40001000000 */
[----:B------:R-:W-:Y:S02]  /*55b0*/  SEL R121, R23, 0xff800000, P3 ;  /* 0xff80000017797807 */ /* 0x000fe40001800000 */
[----:B------:R-:W-:Y:S02]  /*55c0*/  SEL R122, R24, 0xff800000, P4 ;  /* 0xff800000187a7807 */ /* 0x000fe40002000000 */
[----:B------:R-:W-:-:S02]  /*55d0*/  SEL R123, R25, 0xff800000, P5 ;  /* 0xff800000197b7807 */ /* 0x000fc40002800000 */
[----:B------:R-:W-:Y:S02]  /*55e0*/  SEL R130, R26, 0xff800000, P6 ;  /* 0xff8000001a827807 */ /* 0x000fe40003000000 */
[----:B------:R-:W-:-:S05]  /*55f0*/  R2P PR, R141.B1, 0x7f ;  /* 0x0000007f8d007804 */ /* 0x000fca0000001000 */
        /* <DEDUP_REMOVED lines=11> */
[----:B------:R-:W-:Y:S02]  /*56b0*/  SEL R126, R20, 0xff800000, !P0 ;  /* 0xff800000147e7807 */ /* 0x000fe40004000000 */
[----:B------:R-:W-:Y:S02]  /*56c0*/  LOP3.LUT P0, RZ, R141, 0x80, RZ, 0xc0, !PT ;  /* 0x000000808dff7812 */ /* 0x000fe4000780c0ff */
[----:B------:R-:W-:-:S02]  /*56d0*/  SEL R38, R38, 0xff800000, P2 ;  /* 0xff80000026267807 */ /* 0x000fc40001000000 */
[----:B------:R-:W-:Y:S02]  /*56e0*/  SEL R131, R27, 0xff800000, P0 ;  /* 0xff8000001b837807 */ /* 0x000fe40000000000 */
[----:B------:R-:W-:Y:S02]  /*56f0*/  LOP3.LUT P0, RZ, R141, 0x8000, RZ, 0xc0, !PT ;  /* 0x000080008dff7812 */ /* 0x000fe4000780c0ff */
[----:B------:R-:W-:Y:S02]  /*5700*/  SEL R39, R39, 0xff800000, P3 ;  /* 0xff80000027277807 */ /* 0x000fe40001800000 */
[----:B------:R-:W-:Y:S02]  /*5710*/  SEL R135, R35, 0xff800000, P0 ;  /* 0xff80000023877807 */ /* 0x000fe40000000000 */
[----:B------:R-:W1:Y:S01]  /*5720*/  LDTM.x32 R4, tmem[UR4] ;  /* 0x00000004000479ee */ /* 0x000e6200082c0000 */
[----:B------:R-:W-:Y:S01]  /*5730*/  LOP3.LUT P0, RZ, R141, 0x800000, RZ, 0xc0, !PT ;  /* 0x008000008dff7812 */ /* 0x000fe2000780c0ff */
[----:B------:R-:W2:Y:S01]  /*5740*/  LDCU UR4, c[0x0][0x600] ;  /* 0x0000c000ff0477ac */ /* 0x000ea20008000800 */
[----:B------:R-:W-:-:S02]  /*5750*/  SEL R138, R40, 0xff800000, P4 ;  /* 0xff800000288a7807 */ /* 0x000fc40002000000 */
[----:B------:R-:W-:Y:S02]  /*5760*/  SEL R137, R43, 0xff800000, P0 ;  /* 0xff8000002b897807 */ /* 0x000fe40000000000 */
[----:B------:R-:W-:Y:S02]  /*5770*/  SEL R139, R41, 0xff800000, P5 ;  /* 0xff800000298b7807 */ /* 0x000fe40002800000 */
[----:B------:R-:W-:Y:S02]  /*5780*/  SEL R136, R42, 0xff800000, P6 ;  /* 0xff8000002a887807 */ /* 0x000fe40003000000 */
[----:B------:R-:W-:Y:S02]  /*5790*/  R2P PR, R141.B3, 0x7f ;  /* 0x0000007f8d007804 */ /* 0x000fe40000003000 */
[----:B------:R-:W-:-:S03]  /*57a0*/  FMNMX R40, R98, R99, !PT ;  /* 0x0000006362287209 */ /* 0x000fc60007800000 */
[----:B------:R-:W-:Y:S02]  /*57b0*/  SEL R140, R44, 0xff800000, P0 ;  /* 0xff8000002c8c7807 */ /* 0x000fe40000000000 */
[----:B------:R-:W-:Y:S02]  /*57c0*/  ISETP.GT.AND P0, PT, R141, -0x1, PT ;  /* 0xffffffff8d00780c */ /* 0x000fe40003f04270 */
[----:B------:R-:W-:Y:S02]  /*57d0*/  SEL R141, R45, 0xff800000, P1 ;  /* 0xff8000002d8d7807 */ /* 0x000fe40000800000 */
[----:B------:R-:W-:Y:S02]  /*57e0*/  SEL R142, R46, 0xff800000, P2 ;  /* 0xff8000002e8e7807 */ /* 0x000fe40001000000 */
[----:B------:R-:W-:Y:S02]  /*57f0*/  SEL R143, R47, 0xff800000, P3 ;  /* 0xff8000002f8f7807 */ /* 0x000fe40001800000 */
[----:B------:R-:W-:-:S02]  /*5800*/  SEL R144, R48, 0xff800000, P4 ;  /* 0xff80000030907807 */ /* 0x000fc40002000000 */
[----:B------:R-:W-:Y:S02]  /*5810*/  SEL R145, R49, 0xff800000, P5 ;  /* 0xff80000031917807 */ /* 0x000fe40002800000 */
[----:B------:R-:W-:Y:S02]  /*5820*/  SEL R146, R50, 0xff800000, P6 ;  /* 0xff80000032927807 */ /* 0x000fe40003000000 */
[----:B------:R-:W-:Y:S02]  /*5830*/  R2P PR, R3, 0x7e ;  /* 0x0000007e03007804 */ /* 0x000fe40000000000 */
[----:B------:R-:W-:Y:S02]  /*5840*/  SEL R147, R51, 0xff800000, !P0 ;  /* 0xff80000033937807 */ /* 0x000fe40004000000 */
[----:B------:R-:W-:Y:S02]  /*5850*/  FMNMX3 R40, R40, R92, R93, !PT ;  /* 0x0000005c28287276 */ /* 0x000fe4000780005d */
[----:B-1----:R-:W-:-:S02]  /*5860*/  SEL R151, R5, 0xff800000, P1 ;  /* 0xff80000005977807 */ /* 0x002fc40000800000 */
[----:B------:R-:W-:Y:S02]  /*5870*/  SEL R148, R6, 0xff800000, P2 ;  /* 0xff80000006947807 */ /* 0x000fe40001000000 */
[----:B------:R-:W-:Y:S02]  /*5880*/  SEL R149, R7, 0xff800000, P3 ;  /* 0xff80000007957807 */ /* 0x000fe40001800000 */
[----:B------:R-:W-:Y:S02]  /*5890*/  SEL R8, R8, 0xff800000, P4 ;  /* 0xff80000008087807 */ /* 0x000fe40002000000 */
[----:B------:R-:W-:Y:S02]  /*58a0*/  SEL R9, R9, 0xff800000, P5 ;  /* 0xff80000009097807 */ /* 0x000fe40002800000 */
[----:B------:R-:W-:Y:S02]  /*58b0*/  SEL R10, R10, 0xff800000, P6 ;  /* 0xff8000000a0a7807 */ /* 0x000fe40003000000 */
[----:B------:R-:W-:-:S02]  /*58c0*/  R2P PR, R3.B1, 0x7f ;  /* 0x0000007f03007804 */ /* 0x000fc40000001000 */
[----:B------:R-:W-:Y:S02]  /*58d0*/  LOP3.LUT R5, R3, 0x1, RZ, 0xc0, !PT ;  /* 0x0000000103057812 */ /* 0x000fe400078ec0ff */
[----:B------:R-:W-:Y:S02]  /*58e0*/  FMNMX3 R40, R40, R100, R101, !PT ;  /* 0x0000006428287276 */ /* 0x000fe40007800065 */
[----:B------:R-:W-:Y:S02]  /*58f0*/  SEL R12, R12, 0xff800000, P0 ;  /* 0xff8000000c0c7807 */ /* 0x000fe40000000000 */
[----:B------:R-:W-:Y:S02]  /*5900*/  SEL R13, R13, 0xff800000, P1 ;  /* 0xff8000000d0d7807 */ /* 0x000fe40000800000 */
[----:B------:R-:W-:Y:S02]  /*5910*/  SEL R14, R14, 0xff800000, P2 ;  /* 0xff8000000e0e7807 */ /* 0x000fe40001000000 */
[----:B------:R-:W-:-:S02]  /*5920*/  SEL R15, R15, 0xff800000, P3 ;  /* 0xff8000000f0f7807 */ /* 0x000fc40001800000 */
[----:B------:R-:W-:Y:S02]  /*5930*/  SEL R152, R16, 0xff800000, P4 ;  /* 0xff80000010987807 */ /* 0x000fe40002000000 */
[----:B------:R-:W-:Y:S02]  /*5940*/  SEL R153, R17, 0xff800000, P5 ;  /* 0xff80000011997807 */ /* 0x000fe40002800000 */
[----:B------:R-:W-:Y:S02]  /*5950*/  SEL R18, R18, 0xff800000, P6 ;  /* 0xff80000012127807 */ /* 0x000fe40003000000 */
[----:B------:R-:W-:Y:S02]  /*5960*/  R2P PR, R3.B2, 0x7f ;  /* 0x0000007f03007804 */ /* 0x000fe40000002000 */
[----:B------:R-:W-:-:S03]  /*5970*/  FMNMX3 R40, R40, R110, R111, !PT ;  /* 0x0000006e28287276 */ /* 0x000fc6000780006f */
        /* <DEDUP_REMOVED lines=10> */
[----:B------:R-:W-:Y:S02]  /*5a20*/  LOP3.LUT P0, RZ, R3, 0x800000, RZ, 0xc0, !PT ;  /* 0x0080000003ff7812 */ /* 0x000fe4000780c0ff */
[----:B------:R-:W-:-:S02]  /*5a30*/  SEL R24, R24, 0xff800000, P4 ;  /* 0xff80000018187807 */ /* 0x000fc40002000000 */
[----:B------:R-:W-:Y:S02]  /*5a40*/  SEL R27, R27, 0xff800000, P0 ;  /* 0xff8000001b1b7807 */ /* 0x000fe40000000000 */
[----:B------:R-:W-:Y:S02]  /*5a50*/  SEL R25, R25, 0xff800000, P5 ;  /* 0xff80000019197807 */ /* 0x000fe40002800000 */
[----:B------:R-:W-:Y:S02]  /*5a60*/  SEL R26, R26, 0xff800000, P6 ;  /* 0xff8000001a1a7807 */ /* 0x000fe40003000000 */
[----:B------:R-:W-:Y:S02]  /*5a70*/  R2P PR, R3.B3, 0x7f ;  /* 0x0000007f03007804 */ /* 0x000fe40000003000 */
[----:B------:R-:W-:Y:S02]  /*5a80*/  FMNMX R4, R88, R89, !PT ;  /* 0x0000005958047209 */ /* 0x000fe40007800000 */
[----:B------:R-:W-:-:S02]  /*5a90*/  FMNMX3 R40, R40, R52, R53, !PT ;  /* 0x0000003428287276 */ /* 0x000fc40007800035 */
[----:B------:R-:W-:Y:S02]  /*5aa0*/  SEL R28, R28, 0xff800000, P0 ;  /* 0xff8000001c1c7807 */ /* 0x000fe40000000000 */
[----:B------:R-:W-:Y:S02]  /*5ab0*/  ISETP.GT.AND P0, PT, R3, -0x1, PT ;  /* 0xffffffff0300780c */ /* 0x000fe40003f04270 */
[----:B------:R-:W-:Y:S02]  /*5ac0*/  FMNMX3 R4, R4, R94, R95, !PT ;  /* 0x0000005e04047276 */ /* 0x000fe4000780005f */
[----:B------:R-:W-:Y:S02]  /*5ad0*/  SEL R5, R35, 0xff800000, !P0 ;  /* 0xff80000023057807 */ /* 0x000fe40004000000 */
[----:B------:R-:W-:Y:S02]  /*5ae0*/  FMNMX R35, R90, R91, !PT ;  /* 0x0000005b5a237209 */ /* 0x000fe40007800000 */
[----:B------:R-:W-:-:S02]  /*5af0*/  FMNMX R3, R102, R103, !PT ;  /* 0x0000006766037209 */ /* 0x000fc40007800000 */
[----:B------:R-:W-:Y:S02]  /*5b00*/  FMNMX3 R4, R4, R104, R105, !PT ;  /* 0x0000006804047276 */ /* 0x000fe40007800069 */
[----:B------:R-:W-:Y:S02]  /*5b10*/  FMNMX3 R35, R35, R96, R97, !PT ;  /* 0x0000006023237276 */ /* 0x000fe40007800061 */
[----:B------:R-:W-:Y:S02]  /*5b20*/  FMNMX3 R3, R3, R108, R109, !PT ;  /* 0x0000006c03037276 */ /* 0x000fe4000780006d */
[----:B------:R-:W-:Y:S02]  /*5b30*/  FMNMX3 R4, R4, R114, R115, !PT ;  /* 0x0000007204047276 */ /* 0x000fe40007800073 */
[----:B------:R-:W-:Y:S02]  /*5b40*/  FMNMX3 R35, R35, R106, R107, !PT ;  /* 0x0000006a23237276 */ /* 0x000fe4000780006b */
[----:B------:R-:W-:-:S02]  /*5b50*/  FMNMX3 R3, R3, R112, R113, !PT ;  /* 0x0000007003037276 */ /* 0x000fc40007800071 */
        /* <DEDUP_REMOVED lines=40> */
[----:B------:R-:W-:Y:S02]  /*5de0*/  SEL R16, R30, 0xff800000, P2 ;  /* 0xff8000001e107807 */ /* 0x000fe40001000000 */
[----:B------:R-:W-:-:S02]  /*5df0*/  SEL R17, R31, 0xff800000, P3 ;  /* 0xff8000001f117807 */ /* 0x000fc40001800000 */
[----:B------:R-:W-:Y:S02]  /*5e00*/  FMNMX3 R35, R35, R152, R153, !PT ;  /* 0x0000009823237276 */ /* 0x000fe40007800099 */
[----:B------:R-:W-:Y:S02]  /*5e10*/  FMNMX3 R3, R3, R18, R19, !PT ;  /* 0x0000001203037276 */ /* 0x000fe40007800013 */
[----:B------:R-:W-:Y:S02]  /*5e20*/  FMNMX3 R40, R40, R20, R21, !PT ;  /* 0x0000001428287276 */ /* 0x000fe40007800015 */
[----:B------:R-:W-:Y:S02]  /*5e30*/  SEL R29, R29, 0xff800000, P1 ;  /* 0xff8000001d1d7807 */ /* 0x000fe40000800000 */
[----:B------:R-:W-:Y:S02]  /*5e40*/  FMNMX3 R31, R4, R16, R17, !PT ;  /* 0x00000010041f7276 */ /* 0x000fe40007800011 */
[----:B------:R-:W-:-:S02]  /*5e50*/  SEL R6, R32, 0xff800000, P4 ;  /* 0xff80000020067807 */ /* 0x000fc40002000000 */
[----:B------:R-:W-:Y:S02]  /*5e60*/  SEL R7, R33, 0xff800000, P5 ;  /* 0xff80000021077807 */ /* 0x000fe40002800000 */
[----:B------:R-:W-:Y:S02]  /*5e70*/  FMNMX3 R40, R40, R28, R29, !PT ;  /* 0x0000001c28287276 */ /* 0x000fe4000780001d */
[----:B------:R-:W-:Y:S02]  /*5e80*/  SEL R4, R34, 0xff800000, P6 ;  /* 0xff80000022047807 */ /* 0x000fe40003000000 */
[----:B------:R-:W-:Y:S02]  /*5e90*/  FMNMX3 R35, R35, R24, R25, !PT ;  /* 0x0000001823237276 */ /* 0x000fe40007800019 */
[----:B------:R-:W-:Y:S02]  /*5ea0*/  FMNMX3 R3, R3, R26, R27, !PT ;  /* 0x0000001a03037276 */ /* 0x000fe4000780001b */
[----:B------:R-:W-:-:S02]  /*5eb0*/  FMNMX R31, R40, R31, !PT ;  /* 0x0000001f281f7209 */ /* 0x000fc40007800000 */
[----:B------:R-:W-:Y:S02]  /*5ec0*/  FMNMX3 R30, R35, R6, R7, !PT ;  /* 0x00000006231e7276 */ /* 0x000fe40007800007 */
[----:B------:R-:W-:-:S04]  /*5ed0*/  FMNMX3 R3, R3, R4, R5, !PT ;  /* 0x0000000403037276 */ /* 0x000fc80007800005 */
[----:B------:R-:W-:-:S04]  /*5ee0*/  FMNMX3 R155, R31, R30, R3, !PT ;  /* 0x0000001e1f9b7276 */ /* 0x000fc80007800003 */
[----:B------:R-:W-:-:S04]  /*5ef0*/  FSETP.NEU.AND P0, PT, R155, -INF , PT ;  /* 0xff8000009b00780b */ /* 0x000fc80003f0d000 */
[----:B------:R-:W-:Y:S02]  /*5f00*/  FSEL R3, R155, RZ, P0 ;  /* 0x000000ff9b037208 */ /* 0x000fe40000000000 */
[----:B------:R-:W-:-:S03]  /*5f10*/  ELECT P0, URZ, PT ;  /* 0x0000000000ff782f */ /* 0x000fc60003800000 */
[----:B--2---:R-:W-:-:S04]  /*5f20*/  FFMA R3, -R3, UR4, RZ ;  /* 0x0000000403037c23 */ /* 0x004fc800080001ff */
[--C-:B------:R-:W-:Y:S02]  /*5f30*/  FFMA2 R42, R88.F32x2.HI_LO, UR4.F32, R3.reuse.F32 ;  /* 0x00000004582a7c49 */ /* 0x100fe40009200003 */
[--C-:B------:R-:W-:Y:S02]  /*5f40*/  FFMA2 R48, R92.F32x2.HI_LO, UR4.F32, R3.reuse.F32 ;  /* 0x000000045c307c49 */ /* 0x100fe40009200003 */
[--C-:B------:R-:W-:Y:S02]  /*5f50*/  FFMA2 R50, R94.F32x2.HI_LO, UR4.F32, R3.reuse.F32 ;  /* 0x000000045e327c49 */ /* 0x100fe40009200003 */
[--C-:B------:R-:W-:Y:S01]  /*5f60*/  FFMA2 R88, R96.F32x2.HI_LO, UR4.F32, R3.reuse.F32 ;  /* 0x0000000460587c49 */ /* 0x100fe20009200003 */
[----:B------:R-:W-:Y:S01]  /*5f70*/  MUFU.EX2 R42, R42 ;  /* 0x0000002a002a7308 */ /* 0x000fe20000000800 */
[--C-:B------:R-:W-:Y:S02]  /*5f80*/  FFMA2 R40, R98.F32x2.HI_LO, UR4.F32, R3.reuse.F32 ;  /* 0x0000000462287c49 */ /* 0x100fe40009200003 */
[----:B------:R-:W-:-:S02]  /*5f90*/  FFMA2 R44, R90.F32x2.HI_LO, UR4.F32, R3.F32 ;  /* 0x000000045a2c7c49 */ /* 0x000fc40009200003 */
[--C-:B------:R-:W-:Y:S02]  /*5fa0*/  FFMA2 R46, R102.F32x2.HI_LO, UR4.F32, R3.reuse.F32 ;  /* 0x00000004662e7c49 */ /* 0x100fe40009200003 */
[--C-:B------:R-:W-:Y:S01]  /*5fb0*/  FFMA2 R92, R100.F32x2.HI_LO, UR4.F32, R3.reuse.F32 ;  /* 0x00000004645c7c49 */ /* 0x100fe20009200003 */
[----:B------:R-:W-:Y:S01]  /*5fc0*/  MUFU.EX2 R40, R40 ;  /* 0x0000002800287308 */ /* 0x000fe20000000800 */
[--C-:B------:R-:W-:Y:S02]  /*5fd0*/  FFMA2 R94, R104.F32x2.HI_LO, UR4.F32, R3.reuse.F32 ;  /* 0x00000004685e7c49 */ /* 0x100fe40009200003 */
[--C-:B------:R-:W-:Y:S02]  /*5fe0*/  FFMA2 R96, R106.F32x2.HI_LO, UR4.F32, R3.reuse.F32 ;  /* 0x000000046a607c49 */ /* 0x100fe40009200003 */
[--C-:B------:R-:W-:Y:S02]  /*5ff0*/  FFMA2 R90, R108.F32x2.HI_LO, UR4.F32, R3.reuse.F32 ;  /* 0x000000046c5a7c49 */ /* 0x100fe40009200003 */
[--C-:B------:R-:W-:Y:S01]  /*6000*/  FFMA2 R98, R112.F32x2.HI_LO, UR4.F32, R3.reuse.F32 ;  /* 0x0000000470627c49 */ /* 0x100fe20009200003 */
[----:B------:R-:W1:Y:S01]  /*6010*/  MUFU.EX2 R41, R41 ;  /* 0x0000002900297308 */ /* 0x000e620000000800 */
[----:B------:R-:W-:-:S02]  /*6020*/  FFMA2 R100, R110.F32x2.HI_LO, UR4.F32, R3.F32 ;  /* 0x000000046e647c49 */ /* 0x000fc40009200003 */
[--C-:B------:R-:W-:Y:S02]  /*6030*/  FFMA2 R102, R114.F32x2.HI_LO, UR4.F32, R3.reuse.F32 ;  /* 0x0000000472667c49 */ /* 0x100fe40009200003 */
[--C-:B------:R-:W-:Y:S02]  /*6040*/  FFMA2 R104, R116.F32x2.HI_LO, UR4.F32, R3.reuse.F32 ;  /* 0x0000000474687c49 */ /* 0x100fe40009200003 */
[--C-:B------:R-:W-:Y:S01]  /*6050*/  FFMA2 R106, R118.F32x2.HI_LO, UR4.F32, R3.reuse.F32 ;  /* 0x00000004766a7c49 */ /* 0x100fe20009200003 */
[----:B------:R-:W2:Y:S01]  /*6060*/  MUFU.EX2 R43, R43 ;  /* 0x0000002b002b7308 */ /* 0x000ea20000000800 */
[--C-:B------:R-:W-:Y:S02]  /*6070*/  FFMA2 R52, R52.F32x2.HI_LO, UR4.F32, R3.reuse.F32 ;  /* 0x0000000434347c49 */ /* 0x100fe40009200003 */
[--C-:B------:R-:W-:Y:S02]  /*6080*/  FFMA2 R54, R54.F32x2.HI_LO, UR4.F32, R3.reuse.F32 ;  /* 0x0000000436367c49 */ /* 0x100fe40009200003 */
[----:B------:R-:W-:-:S02]  /*6090*/  FFMA2 R56, R56.F32x2.HI_LO, UR4.F32, R3.F32 ;  /* 0x0000000438387c49 */ /* 0x000fc40009200003 */
[--C-:B------:R-:W-:Y:S01]  /*60a0*/  FFMA2 R58, R58.F32x2.HI_LO, UR4.F32, R3.reuse.F32 ;  /* 0x000000043a3a7c49 */ /* 0x100fe20009200003 */
[----:B------:R-:W-:Y:S01]  /*60b0*/  MUFU.EX2 R44, R44 ;  /* 0x0000002c002c7308 */ /* 0x000fe20000000800 */
[--C-:B------:R-:W-:Y:S02]  /*60c0*/  FFMA2 R60, R60.F32x2.HI_LO, UR4.F32, R3.reuse.F32 ;  /* 0x000000043c3c7c49 */ /* 0x100fe40009200003 */
[--C-:B------:R-:W-:Y:S02]  /*60d0*/  FFMA2 R62, R62.F32x2.HI_LO, UR4.F32, R3.reuse.F32 ;  /* 0x000000043e3e7c49 */ /* 0x100fe40009200003 */
[--C-:B------:R-:W-:Y:S02]  /*60e0*/  FFMA2 R64, R64.F32x2.HI_LO, UR4.F32, R3.reuse.F32 ;  /* 0x0000000440407c49 */ /* 0x100fe40009200003 */
[--C-:B------:R-:W-:Y:S01]  /*60f0*/  FFMA2 R66, R66.F32x2.HI_LO, UR4.F32, R3.reuse.F32 ;  /* 0x0000000442427c49 */ /* 0x100fe20009200003 */
[----:B------:R-:W3:Y:S01]  /*6100*/  MUFU.EX2 R45, R45 ;  /* 0x0000002d002d7308 */ /* 0x000ee20000000800 */
[----:B------:R-:W-:-:S02]  /*6110*/  FFMA2 R68, R68.F32x2.HI_LO, UR4.F32, R3.F32 ;  /* 0x0000000444447c49 */ /* 0x000fc40009200003 */
[--C-:B------:R-:W-:Y:S02]  /*6120*/  FFMA2 R70, R70.F32x2.HI_LO, UR4.F32, R3.reuse.F32 ;  /* 0x0000000446467c49 */ /* 0x100fe40009200003 */
[--C-:B------:R-:W-:Y:S02]  /*6130*/  FFMA2 R72, R72.F32x2.HI_LO, UR4.F32, R3.reuse.F32 ;  /* 0x0000000448487c49 */ /* 0x100fe40009200003 */
[--C-:B------:R-:W-:Y:S01]  /*6140*/  FFMA2 R74, R74.F32x2.HI_LO, UR4.F32, R3.reuse.F32 ;  /* 0x000000044a4a7c49 */ /* 0x100fe20009200003 */
[----:B------:R-:W-:Y:S01]  /*6150*/  MUFU.EX2 R46, R46 ;  /* 0x0000002e002e7308 */ /* 0x000fe20000000800 */
[--C-:B------:R-:W-:Y:S02]  /*6160*/  FFMA2 R76, R76.F32x2.HI_LO, UR4.F32, R3.reuse.F32 ;  /* 0x000000044c4c7c49 */ /* 0x100fe40009200003 */
[--C-:B------:R-:W-:Y:S02]  /*6170*/  FFMA2 R78, R78.F32x2.HI_LO, UR4.F32, R3.reuse.F32 ;  /* 0x000000044e4e7c49 */ /* 0x100fe40009200003 */
[----:B------:R-:W-:-:S02]  /*6180*/  FFMA2 R80, R80.F32x2.HI_LO, UR4.F32, R3.F32 ;  /* 0x0000000450507c49 */ /* 0x000fc40009200003 */
[--C-:B------:R-:W-:Y:S01]  /*6190*/  FFMA2 R82, R82.F32x2.HI_LO, UR4.F32, R3.reuse.F32 ;  /* 0x0000000452527c49 */ /* 0x100fe20009200003 */
[----:B------:R-:W4:Y:S01]  /*61a0*/  MUFU.EX2 R47, R47 ;  /* 0x0000002f002f7308 */ /* 0x000f220000000800 */
[--C-:B------:R-:W-:Y:S02]  /*61b0*/  FFMA2 R112, R122.F32x2.HI_LO, UR4.F32, R3.reuse.F32 ;  /* 0x000000047a707c49 */ /* 0x100fe40009200003 */
[--C-:B------:R-:W-:Y:S02]  /*61c0*/  FFMA2 R122, R134.F32x2.HI_LO, UR4.F32, R3.reuse.F32 ;  /* 0x00000004867a7c49 */ /* 0x100fe40009200003 */
[--C-:B------:R-:W-:Y:S02]  /*61d0*/  FFMA2 R114, R130.F32x2.HI_LO, UR4.F32, R3.reuse.F32 ;  /* 0x0000000482727c49 */ /* 0x100fe40009200003 */
[--C-:B------:R-:W-:Y:S01]  /*61e0*/  FFMA2 R118, R128.F32x2.HI_LO, UR4.F32, R3.reuse.F32 ;  /* 0x0000000480767c49 */ /* 0x100fe20009200003 */
[----:B------:R-:W-:Y:S01]  /*61f0*/  MUFU.EX2 R48, R48 ;  /* 0x0000003000307308 */ /* 0x000fe20000000800 */
[----:B------:R-:W-:-:S02]  /*6200*/  FFMA2 R134, R142.F32x2.HI_LO, UR4.F32, R3.F32 ;  /* 0x000000048e867c49 */ /* 0x000fc40009200003 */
[--C-:B------:R-:W-:Y:S02]  /*6210*/  FFMA2 R128, R138.F32x2.HI_LO, UR4.F32, R3.reuse.F32 ;  /* 0x000000048a807c49 */ /* 0x100fe40009200003 */
[--C-:B------:R-:W-:Y:S02]  /*6220*/  FFMA2 R130, R136.F32x2.HI_LO, UR4.F32, R3.reuse.F32 ;  /* 0x0000000488827c49 */ /* 0x100fe40009200003 */
[--C-:B------:R-:W-:Y:S01]  /*6230*/  FFMA2 R142, R148.F32x2.HI_LO, UR4.F32, R3.reuse.F32 ;  /* 0x00000004948e7c49 */ /* 0x100fe20009200003 */
[----:B------:R-:W5:Y:S01]  /*6240*/  MUFU.EX2 R49, R49 ;  /* 0x0000003100317308 */ /* 0x000f620000000800 */
[--C-:B------:R-:W-:Y:S02]  /*6250*/  FFMA2 R136, R144.F32x2.HI_LO, UR4.F32, R3.reuse.F32 ;  /* 0x0000000490887c49 */ /* 0x100fe40009200003 */
[--C-:B------:R-:W-:Y:S02]  /*6260*/  FFMA2 R138, R146.F32x2.HI_LO, UR4.F32, R3.reuse.F32 ;  /* 0x00000004928a7c49 */ /* 0x100fe40009200003 */
[----:B------:R-:W-:-:S02]  /*6270*/  FFMA2 R148, R12.F32x2.HI_LO, UR4.F32, R3.F32 ;  /* 0x000000040c947c49 */ /* 0x000fc40009200003 */
[----:B------:R-:W-:Y:S02]  /*6280*/  IMAD.U32 R12, RZ, RZ, UR14 ;  /* 0x0000000eff0c7e24 */ /* 0x000fe4000f8e00ff */
[--C-:B------:R-:W-:Y:S01]  /*6290*/  FFMA2 R108, R126.F32x2.HI_LO, UR4.F32, R3.reuse.F32 ;  /* 0x000000047e6c7c49 */ /* 0x100fe20009200003 */
[----:B------:R-:W-:Y:S01]  /*62a0*/  MUFU.EX2 R50, R50 ;  /* 0x0000003200327308 */ /* 0x000fe20000000800 */
[--C-:B------:R-:W-:Y:S02]  /*62b0*/  FFMA2 R116, R124.F32x2.HI_LO, UR4.F32, R3.reuse.F32 ;  /* 0x000000047c747c49 */ /* 0x100fe40009200003 */
[--C-:B------:R-:W-:Y:S02]  /*62c0*/  FFMA2 R144, R8.F32x2.HI_LO, UR4.F32, R3.reuse.F32 ;  /* 0x0000000408907c49 */ /* 0x100fe40009200003 */
[--C-:B------:R-:W-:Y:S02]  /*62d0*/  FFMA2 R146, R10.F32x2.HI_LO, UR4.F32, R3.reuse.F32 ;  /* 0x000000040a927c49 */ /* 0x100fe40009200003 */
[--C-:B------:R-:W-:Y:S01]  /*62e0*/  FFMA2 R124, R36.F32x2.HI_LO, UR4.F32, R3.reuse.F32 ;  /* 0x00000004247c7c49 */ /* 0x100fe20009200003 */
[----:B------:R-:W5:Y:S01]  /*62f0*/  MUFU.EX2 R51, R51 ;  /* 0x0000003300337308 */ /* 0x000f620000000800 */
[----:B------:R-:W-:-:S02]  /*6300*/  FFMA2 R126, R38.F32x2.HI_LO, UR4.F32, R3.F32 ;  /* 0x00000004267e7c49 */ /* 0x000fc40009200003 */
[--C-:B------:R-:W-:Y:S01]  /*6310*/  FFMA2 R162, R24.F32x2.HI_LO, UR4.F32, R3.reuse.F32 ;  /* 0x0000000418a27c49 */ /* 0x100fe20009200003 */
[----:B-1----:R-:W-:Y:S01]  /*6320*/  F2FP.F16.F32.PACK_AB R24, R41, R40 ;  /* 0x000000282918723e */ /* 0x002fe200000000ff */
[--C-:B------:R-:W-:Y:S01]  /*6330*/  FFMA2 R10, R26.F32x2.HI_LO, UR4.F32, R3.reuse.F32 ;  /* 0x000000041a0a7c49 */ /* 0x100fe20009200003 */
[----:B--2---:R-:W-:Y:S01]  /*6340*/  F2FP.F16.F32.PACK_AB R25, R43, R42 ;  /* 0x0000002a2b19723e */ /* 0x004fe200000000ff */
[--C-:B------:R-:W-:Y:S01]  /*6350*/  FFMA2 R8, R28.F32x2.HI_LO, UR4.F32, R3.reuse.F32 ;  /* 0x000000041c087c49 */ /* 0x100fe20009200003 */
[----:B------:R-:W-:Y:S01]  /*6360*/  MUFU.EX2 R88, R88 ;  /* 0x0000005800587308 */ /* 0x000fe20000000800 */
[----:B---3--:R-:W-:Y:S01]  /*6370*/  F2FP.F16.F32.PACK_AB R26, R45, R44 ;  /* 0x0000002c2d1a723e */ /* 0x008fe200000000ff */
[--C-:B------:R-:W-:Y:S01]  /*6380*/  FFMA2 R110, R120.F32x2.HI_LO, UR4.F32, R3.reuse.F32 ;  /* 0x00000004786e7c49 */ /* 0x100fe20009200003 */
[----:B----4-:R-:W-:Y:S01]  /*6390*/  F2FP.F16.F32.PACK_AB R27, R47, R46 ;  /* 0x0000002e2f1b723e */ /* 0x010fe200000000ff */
[--C-:B------:R-:W-:Y:S01]  /*63a0*/  FFMA2 R120, R132.F32x2.HI_LO, UR4.F32, R3.reuse.F32 ;  /* 0x0000000484787c49 */ /* 0x100fe20009200003 */
[----:B-----5:R-:W-:Y:S01]  /*63b0*/  F2FP.F16.F32.PACK_AB R28, R49, R48 ;  /* 0x00000030311c723e */ /* 0x020fe200000000ff */
[----:B------:R-:W-:-:S02]  /*63c0*/  FFMA2 R132, R140.F32x2.HI_LO, UR4.F32, R3.F32 ;  /* 0x000000048c847c49 */ /* 0x000fc40009200003 */
[----:B------:R-:W1:Y:S01]  /*63d0*/  MUFU.EX2 R89, R89 ;  /* 0x0000005900597308 */ /* 0x000e620000000800 */
[----:B------:R-:W-:Y:S01]  /*63e0*/  F2FP.F16.F32.PACK_AB R29, R51, R50 ;  /* 0x00000032331d723e */ /* 0x000fe200000000ff */
[--C-:B------:R-:W-:Y:S02]  /*63f0*/  FFMA2 R140, R150.F32x2.HI_LO, UR4.F32, R3.reuse.F32 ;  /* 0x00000004968c7c49 */ /* 0x100fe40009200003 */
[--C-:B------:R-:W-:Y:S02]  /*6400*/  FFMA2 R150, R14.F32x2.HI_LO, UR4.F32, R3.reuse.F32 ;  /* 0x000000040e967c49 */ /* 0x100fe40009200003 */
[--C-:B------:R-:W-:Y:S02]  /*6410*/  FFMA2 R156, R18.F32x2.HI_LO, UR4.F32, R3.reuse.F32 ;  /* 0x00000004129c7c49 */ /* 0x100fe40009200003 */
[----:B------:R-:W-:Y:S01]  /*6420*/  MUFU.EX2 R90, R90 ;  /* 0x0000005a005a7308 */ /* 0x000fe20000000800 */
[--C-:B------:R-:W-:Y:S02]  /*6430*/  FFMA2 R158, R20.F32x2.HI_LO, UR4.F32, R3.reuse.F32 ;  /* 0x00000004149e7c49 */ /* 0x100fe40009200003 */
[----:B------:R-:W-:-:S02]  /*6440*/  FFMA2 R160, R22.F32x2.HI_LO, UR4.F32, R3.F32 ;  /* 0x0000000416a07c49 */ /* 0x000fc40009200003 */
[--C-:B------:R-:W-:Y:S02]  /*6450*/  FFMA2 R14, R16.F32x2.HI_LO, UR4.F32, R3.reuse.F32 ;  /* 0x00000004100e7c49 */ /* 0x100fe40009200003 */
[----:B------:R-:W-:Y:S01]  /*6460*/  FFMA2 R152, R152.F32x2.HI_LO, UR4.F32, R3.F32 ;  /* 0x0000000498987c49 */ /* 0x000fe20009200003 */
[----:B------:R-:W2:Y:S01]  /*6470*/  MUFU.EX2 R91, R91 ;  /* 0x0000005b005b7308 */ /* 0x000ea20000000800 */
[----:B-1----:R-:W-:Y:S01]  /*6480*/  F2FP.F16.F32.PACK_AB R30, R89, R88 ;  /* 0x00000058591e723e */ /* 0x002fe200000000ff */
[----:B------:R-:W-:Y:S02]  /*6490*/  FADD2 R40, R40.F32x2.HI_LO, R48.F32x2.HI_LO ;  /* 0x000000302828724b */ /* 0x000fe40000000000 */
[----:B------:R-:W-:Y:S02]  /*64a0*/  FADD2 R42, R42.F32x2.HI_LO, R50.F32x2.HI_LO ;  /* 0x000000322a2a724b */ /* 0x000fe40000000000 */
[----:B------:R-:W-:Y:S02]  /*64b0*/  FADD2 R44, R44.F32x2.HI_LO, R88.F32x2.HI_LO ;  /* 0x000000582c2c724b */ /* 0x000fe40000000000 */
[----:B------:R-:W-:Y:S08]  /*64c0*/  MUFU.EX2 R92, R92 ;  /* 0x0000005c005c7308 */ /* 0x000ff00000000800 */
[----:B------:R-:W1:Y:S01]  /*64d0*/  MUFU.EX2 R93, R93 ;  /* 0x0000005d005d7308 */ /* 0x000e620000000800 */
[----:B--2---:R-:W-:Y:S01]  /*64e0*/  F2FP.F16.F32.PACK_AB R31, R91, R90 ;  /* 0x0000005a5b1f723e */ /* 0x004fe200000000ff */
[----:B------:R-:W-:-:S06]  /*64f0*/  FADD2 R46, R46.F32x2.HI_LO, R90.F32x2.HI_LO ;  /* 0x0000005a2e2e724b */ /* 0x000fcc0000000000 */
[----:B------:R-:W-:Y:S08]  /*6500*/  MUFU.EX2 R94, R94 ;  /* 0x0000005e005e7308 */ /* 0x000ff00000000800 */
[----:B------:R-:W2:Y:S01]  /*6510*/  MUFU.EX2 R95, R95 ;  /* 0x0000005f005f7308 */ /* 0x000ea20000000800 */
[----:B-1----:R-:W-:Y:S01]  /*6520*/  F2FP.F16.F32.PACK_AB R32, R93, R92 ;  /* 0x0000005c5d20723e */ /* 0x002fe200000000ff */
[----:B------:R-:W-:-:S06]  /*6530*/  FADD2 R40, R40.F32x2.HI_LO, R92.F32x2.HI_LO ;  /* 0x0000005c2828724b */ /* 0x000fcc0000000000 */
        /* <DEDUP_REMOVED lines=27> */
[----:B------:R2:W-:Y:S06]  /*66f0*/  BAR.ARV R12, 0x40 ;  /* 0x0001000c0000751d */ /* 0x0005ec0000002000 */
[----:B------:R-:W-:Y:S01]  /*6700*/  MUFU.EX2 R54, R54 ;  /* 0x0000003600367308 */ /* 0x000fe20000000800 */
[----:B------:R-:W-:Y:S01]  /*6710*/  FADD2 R46, R46.F32x2.HI_LO, R106.F32x2.HI_LO ;  /* 0x0000006a2e2e724b */ /* 0x000fe20000000000 */
[----:B------:R3:W-:Y:S01]  /*6720*/  STTM.x16 tmem[UR5], R24 ;  /* 0x00000018000079ed */ /* 0x0007e20008240005 */
[----:B------:R-:W-:-:S05]  /*6730*/  R2UR UR5, R164 ;  /* 0x00000000a40572ca */ /* 0x000fca00000e0000 */
[----:B------:R-:W4:Y:S01]  /*6740*/  MUFU.EX2 R55, R55 ;  /* 0x0000003700377308 */ /* 0x000f220000000800 */
[----:B-1----:R-:W-:Y:S01]  /*6750*/  F2FP.F16.F32.PACK_AB R16, R53, R52 ;  /* 0x000000343510723e */ /* 0x002fe200000000ff */
[----:B------:R-:W-:-:S06]  /*6760*/  FADD2 R40, R40.F32x2.HI_LO, R52.F32x2.HI_LO ;  /* 0x000000342828724b */ /* 0x000fcc0000000000 */
[----:B------:R-:W-:Y:S08]  /*6770*/  MUFU.EX2 R56, R56 ;  /* 0x0000003800387308 */ /* 0x000ff00000000800 */
[----:B------:R-:W1:Y:S01]  /*6780*/  MUFU.EX2 R57, R57 ;  /* 0x0000003900397308 */ /* 0x000e620000000800 */
[----:B----4-:R-:W-:Y:S01]  /*6790*/  F2FP.F16.F32.PACK_AB R17, R55, R54 ;  /* 0x000000363711723e */ /* 0x010fe200000000ff */
[----:B------:R-:W-:-:S06]  /*67a0*/  FADD2 R42, R42.F32x2.HI_LO, R54.F32x2.HI_LO ;  /* 0x000000362a2a724b */ /* 0x000fcc0000000000 */
[----:B------:R-:W-:Y:S08]  /*67b0*/  MUFU.EX2 R58, R58 ;  /* 0x0000003a003a7308 */ /* 0x000ff00000000800 */
[----:B------:R-:W4:Y:S01]  /*67c0*/  MUFU.EX2 R59, R59 ;  /* 0x0000003b003b7308 */ /* 0x000f220000000800 */
[----:B-1----:R-:W-:Y:S01]  /*67d0*/  F2FP.F16.F32.PACK_AB R18, R57, R56 ;  /* 0x000000383912723e */ /* 0x002fe200000000ff */
[----:B------:R-:W-:-:S06]  /*67e0*/  FADD2 R44, R44.F32x2.HI_LO, R56.F32x2.HI_LO ;  /* 0x000000382c2c724b */ /* 0x000fcc0000000000 */
[----:B------:R-:W-:Y:S01]  /*67f0*/  MUFU.EX2 R60, R60 ;  /* 0x0000003c003c7308 */ /* 0x000fe20000000800 */
[----:B---3--:R-:W-:-:S07]  /*6800*/  FFMA2 R34, R6.F32x2.HI_LO, UR4.F32, R3.F32 ;  /* 0x0000000406227c49 */ /* 0x008fce0009200003 */
[----:B------:R-:W1:Y:S01]  /*6810*/  MUFU.EX2 R61, R61 ;  /* 0x0000003d003d7308 */ /* 0x000e620000000800 */
[----:B----4-:R-:W-:Y:S01]  /*6820*/  F2FP.F16.F32.PACK_AB R19, R59, R58 ;  /* 0x0000003a3b13723e */ /* 0x010fe200000000ff */
[----:B------:R-:W-:-:S06]  /*6830*/  FADD2 R46, R46.F32x2.HI_LO, R58.F32x2.HI_LO ;  /* 0x0000003a2e2e724b */ /* 0x000fcc0000000000 */
[----:B------:R-:W-:Y:S08]  /*6840*/  MUFU.EX2 R62, R62 ;  /* 0x0000003e003e7308 */ /* 0x000ff00000000800 */
[----:B------:R-:W3:Y:S01]  /*6850*/  MUFU.EX2 R63, R63 ;  /* 0x0000003f003f7308 */ /* 0x000ee20000000800 */
[----:B-1----:R-:W-:Y:S01]  /*6860*/  F2FP.F16.F32.PACK_AB R20, R61, R60 ;  /* 0x0000003c3d14723e */ /* 0x002fe200000000ff */
[----:B------:R-:W-:-:S06]  /*6870*/  FADD2 R40, R40.F32x2.HI_LO, R60.F32x2.HI_LO ;  /* 0x0000003c2828724b */ /* 0x000fcc0000000000 */
[----:B------:R-:W-:Y:S08]  /*6880*/  MUFU.EX2 R64, R64 ;  /* 0x0000004000407308 */ /* 0x000ff00000000800 */
[----:B------:R-:W1:Y:S01]  /*6890*/  MUFU.EX2 R65, R65 ;  /* 0x0000004100417308 */ /* 0x000e620000000800 */
[----:B---3--:R-:W-:Y:S01]  /*68a0*/  F2FP.F16.F32.PACK_AB R21, R63, R62 ;  /* 0x0000003e3f15723e */ /* 0x008fe200000000ff */
        /* <DEDUP_REMOVED lines=40> */
[----:B------:R-:W-:-:S03]  /*6b30*/  FADD2 R46, R46.F32x2.HI_LO, R82.F32x2.HI_LO ;  /* 0x000000522e2e724b */ /* 0x000fc60000000000 */
[----:B------:R3:W-:Y:S01]  /*6b40*/  STTM.x16 tmem[UR5], R16 ;  /* 0x00000010000079ed */ /* 0x0007e20008240005 */
[----:B------:R-:W-:Y:S02]  /*6b50*/  R2UR UR5, R87 ;  /* 0x00000000570572ca */ /* 0x000fe400000e0000 */
[----:B------:R-:W-:Y:S08]  /*6b60*/  MUFU.EX2 R110, R110 ;  /* 0x0000006e006e7308 */ /* 0x000ff00000000800 */
[----:B------:R-:W4:Y:S01]  /*6b70*/  MUFU.EX2 R111, R111 ;  /* 0x0000006f006f7308 */ /* 0x000f220000000800 */
[----:B-1----:R-:W-:-:S07]  /*6b80*/  FADD2 R40, R40.F32x2.HI_LO, R108.F32x2.HI_LO ;  /* 0x0000006c2828724b */ /* 0x002fce0000000000 */
[----:B------:R-:W-:Y:S08]  /*6b90*/  MUFU.EX2 R112, R112 ;  /* 0x0000007000707308 */ /* 0x000ff00000000800 */
[----:B------:R-:W1:Y:S01]  /*6ba0*/  MUFU.EX2 R113, R113 ;  /* 0x0000007100717308 */ /* 0x000e620000000800 */
[----:B----4-:R-:W-:-:S07]  /*6bb0*/  FADD2 R42, R42.F32x2.HI_LO, R110.F32x2.HI_LO ;  /* 0x0000006e2a2a724b */ /* 0x010fce0000000000 */
[----:B------:R-:W-:Y:S08]  /*6bc0*/  MUFU.EX2 R114, R114 ;  /* 0x0000007200727308 */ /* 0x000ff00000000800 */
[----:B------:R-:W4:Y:S01]  /*6bd0*/  MUFU.EX2 R115, R115 ;  /* 0x0000007300737308 */ /* 0x000f220000000800 */
[----:B-1----:R-:W-:-:S07]  /*6be0*/  FADD2 R44, R44.F32x2.HI_LO, R112.F32x2.HI_LO ;  /* 0x000000702c2c724b */ /* 0x002fce0000000000 */
[----:B------:R-:W-:Y:S01]  /*6bf0*/  MUFU.EX2 R116, R116 ;  /* 0x0000007400747308 */ /* 0x000fe20000000800 */
[----:B---3--:R-:W-:Y:S01]  /*6c00*/  FFMA2 R24, R4.F32x2.HI_LO, UR4.F32, R3.F32 ;  /* 0x0000000404187c49 */ /* 0x008fe20009200003 */
[----:B------:R-:W-:Y:S01]  /*6c10*/  UIADD3 UR4, UPT, UPT, UR8, 0xb8, URZ ;  /* 0x000000b808047890 */ /* 0x000fe2000fffe0ff */
[----:B------:R-:W-:-:S03]  /*6c20*/  IMAD.MOV.U32 R3, RZ, RZ, 0x1 ;  /* 0x00000001ff037424 */ /* 0x000fc600078e00ff */
[----:B------:R-:W-:Y:S02]  /*6c30*/  UPRMT UR13, UR7, 0x654, UR4 ;  /* 0x00000654070d7896 */ /* 0x000fe40008000004 */
[----:B------:R-:W2:Y:S01]  /*6c40*/  MUFU.EX2 R117, R117 ;  /* 0x0000007500757308 */ /* 0x000ea20000000800 */
[----:B----4-:R-:W-:Y:S01]  /*6c50*/  FADD2 R46, R46.F32x2.HI_LO, R114.F32x2.HI_LO ;  /* 0x000000722e2e724b */ /* 0x010fe20000000000 */
[----:B------:R-:W-:-:S06]  /*6c60*/  R2UR UR4, R165 ;  /* 0x00000000a50472ca */ /* 0x000fcc00000e0000 */
        /* <DEDUP_REMOVED lines=10> */
[----:B--2---:R-:W-:-:S07]  /*6d10*/  FADD2 R44, R44.F32x2.HI_LO, R120.F32x2.HI_LO ;  /* 0x000000782c2c724b */ /* 0x004fce0000000000 */
[----:B------:R-:W-:Y:S08]  /*6d20*/  MUFU.EX2 R124, R124 ;  /* 0x0000007c007c7308 */ /* 0x000ff00000000800 */
[----:B------:R-:W2:Y:S01]  /*6d30*/  MUFU.EX2 R125, R125 ;  /* 0x0000007d007d7308 */ /* 0x000ea20000000800 */
[----:B-1----:R-:W-:-:S07]  /*6d40*/  FADD2 R46, R46.F32x2.HI_LO, R122.F32x2.HI_LO ;  /* 0x0000007a2e2e724b */ /* 0x002fce0000000000 */
        /* <DEDUP_REMOVED lines=66> */
[----:B------:R1:W-:Y:S08]  /*7170*/  MUFU.EX2 R166, R10 ;  /* 0x0000000a00a67308 */ /* 0x0003f00000000800 */
[----:B------:R3:W4:Y:S01]  /*7180*/  MUFU.EX2 R167, R11 ;  /* 0x0000000b00a77308 */ /* 0x0007220000000800 */
[----:B--2---:R-:W-:-:S07]  /*7190*/  FADD2 R44, R44.F32x2.HI_LO, R162.F32x2.HI_LO ;  /* 0x000000a22c2c724b */ /* 0x004fce0000000000 */
[----:B------:R2:W-:Y:S01]  /*71a0*/  MUFU.EX2 R168, R8 ;  /* 0x0000000800a87308 */ /* 0x0005e20000000800 */
[----:B-1----:R-:W-:-:S07]  /*71b0*/  F2FP.F16.F32.PACK_AB R10, R113, R112 ;  /* 0x00000070710a723e */ /* 0x002fce00000000ff */
[----:B------:R1:W5:Y:S01]  /*71c0*/  MUFU.EX2 R169, R9 ;  /* 0x0000000900a97308 */ /* 0x0003620000000800 */
[----:B---3--:R-:W-:Y:S01]  /*71d0*/  F2FP.F16.F32.PACK_AB R11, R115, R114 ;  /* 0x00000072730b723e */ /* 0x008fe200000000ff */
[----:B----4-:R-:W-:-:S06]  /*71e0*/  FADD2 R46, R46.F32x2.HI_LO, R166.F32x2.HI_LO ;  /* 0x000000a62e2e724b */ /* 0x010fcc0000000000 */
[----:B------:R3:W-:Y:S01]  /*71f0*/  MUFU.EX2 R32, R14 ;  /* 0x0000000e00207308 */ /* 0x0007e20000000800 */
[----:B--2---:R-:W-:-:S07]  /*7200*/  F2FP.F16.F32.PACK_AB R8, R109, R108 ;  /* 0x0000006c6d08723e */ /* 0x004fce00000000ff */
[----:B------:R2:W4:Y:S01]  /*7210*/  MUFU.EX2 R33, R15 ;  /* 0x0000000f00217308 */ /* 0x0005220000000800 */
[----:B-1----:R-:W-:Y:S01]  /*7220*/  F2FP.F16.F32.PACK_AB R9, R111, R110 ;  /* 0x0000006e6f09723e */ /* 0x002fe200000000ff */
[----:B-----5:R-:W-:-:S06]  /*7230*/  FADD2 R40, R40.F32x2.HI_LO, R168.F32x2.HI_LO ;  /* 0x000000a82828724b */ /* 0x020fcc0000000000 */
[----:B------:R-:W-:Y:S01]  /*7240*/  MUFU.EX2 R34, R34 ;  /* 0x0000002200227308 */ /* 0x000fe20000000800 */
[----:B---3--:R-:W-:-:S07]  /*7250*/  F2FP.F16.F32.PACK_AB R14, R121, R120 ;  /* 0x00000078790e723e */ /* 0x008fce00000000ff */
[----:B------:R-:W1:Y:S01]  /*7260*/  MUFU.EX2 R35, R35 ;  /* 0x0000002300237308 */ /* 0x000e620000000800 */
[----:B--2---:R-:W-:Y:S01]  /*7270*/  F2FP.F16.F32.PACK_AB R15, R123, R122 ;  /* 0x0000007a7b0f723e */ /* 0x004fe200000000ff */
[----:B----4-:R-:W-:-:S03]  /*7280*/  FADD2 R42, R42.F32x2.HI_LO, R32.F32x2.HI_LO ;  /* 0x000000202a2a724b */ /* 0x010fc60000000000 */
[----:B------:R2:W-:Y:S01]  /*7290*/  STTM.x16 tmem[UR5], R8 ;  /* 0x00000008000079ed */ /* 0x0005e20008240005 */
[----:B------:R-:W3:Y:S02]  /*72a0*/  FENCE.VIEW.ASYNC.T ;  /* 0x00000000000073c6 */ /* 0x000ee40000000200 */
[----:B---3--:R3:W-:Y:S01]  /*72b0*/  SYNCS.ARRIVE.TRANS64.RED.ART0 RZ, [UR13], R3 ;  /* 0x00000003ffff79a7 */ /* 0x0087e2000850040d */
[----:B------:R-:W-:Y:S01]  /*72c0*/  MUFU.EX2 R24, R24 ;  /* 0x0000001800187308 */ /* 0x000fe20000000800 */
[----:B------:R-:W-:-:S07]  /*72d0*/  FADD2 R40, R40.F32x2.HI_LO, R42.F32x2.HI_LO ;  /* 0x0000002a2828724b */ /* 0x000fce0000000000 */
[----:B------:R-:W4:Y:S01]  /*72e0*/  MUFU.EX2 R25, R25 ;  /* 0x0000001900197308 */ /* 0x000f220000000800 */
[----:B-1----:R-:W-:Y:S02]  /*72f0*/  FADD2 R44, R44.F32x2.HI_LO, R34.F32x2.HI_LO ;  /* 0x000000222c2c724b */ /* 0x002fe40000000000 */
[----:B----4-:R-:W-:-:S04]  /*7300*/  FADD2 R46, R46.F32x2.HI_LO, R24.F32x2.HI_LO ;  /* 0x000000182e2e724b */ /* 0x010fc80000000000 */
[----:B------:R-:W-:-:S04]  /*7310*/  FADD2 R44, R44.F32x2.HI_LO, R46.F32x2.HI_LO ;  /* 0x0000002e2c2c724b */ /* 0x000fc80000000000 */
[----:B------:R-:W-:Y:S01]  /*7320*/  FADD2 R40, R40.F32x2.HI_LO, R44.F32x2.HI_LO ;  /* 0x0000002c2828724b */ /* 0x000fe20000000000 */
[----:B--2---:R-:W-:Y:S02]  /*7330*/  F2FP.F16.F32.PACK_AB R8, R149, R148 ;  /* 0x000000949508723e */ /* 0x004fe400000000ff */
[----:B------:R-:W-:Y:S02]  /*7340*/  F2FP.F16.F32.PACK_AB R9, R151, R150 ;  /* 0x000000969709723e */ /* 0x000fe400000000ff */
[----:B------:R-:W-:Y:S02]  /*7350*/  F2FP.F16.F32.PACK_AB R10, R153, R152 ;  /* 0x00000098990a723e */ /* 0x000fe400000000ff */
[----:B------:R-:W-:Y:S02]  /*7360*/  F2FP.F16.F32.PACK_AB R11, R157, R156 ;  /* 0x0000009c9d0b723e */ /* 0x000fe400000000ff */
[----:B------:R-:W-:Y:S02]  /*7370*/  F2FP.F16.F32.PACK_AB R12, R159, R158 ;  /* 0x0000009e9f0c723e */ /* 0x000fe400000000ff */
[----:B------:R-:W-:-:S02]  /*7380*/  F2FP.F16.F32.PACK_AB R13, R161, R160 ;  /* 0x000000a0a10d723e */ /* 0x000fc400000000ff */
[----:B------:R-:W-:Y:S02]  /*7390*/  F2FP.F16.F32.PACK_AB R14, R163, R162 ;  /* 0x000000a2a30e723e */ /* 0x000fe400000000ff */
[----:B------:R-:W-:Y:S02]  /*73a0*/  F2FP.F16.F32.PACK_AB R15, R167, R166 ;  /* 0x000000a6a70f723e */ /* 0x000fe400000000ff */
[----:B------:R-:W-:Y:S02]  /*73b0*/  F2FP.F16.F32.PACK_AB R16, R169, R168 ;  /* 0x000000a8a910723e */ /* 0x000fe400000000ff */
[----:B------:R-:W-:Y:S02]  /*73c0*/  F2FP.F16.F32.PACK_AB R17, R33, R32 ;  /* 0x000000202111723e */ /* 0x000fe400000000ff */
[----:B------:R-:W-:Y:S02]  /*73d0*/  F2FP.F16.F32.PACK_AB R18, R35, R34 ;  /* 0x000000222312723e */ /* 0x000fe400000000ff */
[----:B------:R-:W-:-:S04]  /*73e0*/  F2FP.F16.F32.PACK_AB R19, R25, R24 ;  /* 0x000000181913723e */ /* 0x000fc800000000ff */
[----:B------:R3:W-:Y:S01]  /*73f0*/  STTM.x16 tmem[UR4], R4 ;  /* 0x00000004000079ed */ /* 0x0007e20008240004 */
[----:B------:R-:W-:Y:S01]  /*7400*/  UIADD3 UR4, UPT, UPT, UR8, 0xc0, URZ ;  /* 0x000000c008047890 */ /* 0x000fe2000fffe0ff */
[----:B------:R-:W1:Y:S03]  /*7410*/  FENCE.VIEW.ASYNC.T ;  /* 0x00000000000073c6 */ /* 0x000e660000000200 */
[----:B------:R-:W-:Y:S01]  /*7420*/  UPRMT UR4, UR7, 0x654, UR4 ;  /* 0x0000065407047896 */ /* 0x000fe20008000004 */
[----:B-1----:R-:W-:-:S08]  /*7430*/  NOP ;  /* 0x0000000000007918 */ /* 0x002fd00000000000 */
[----:B------:R3:W-:Y:S01]  /*7440*/  @P0 SYNCS.ARRIVE.TRANS64.RED.ART0 RZ, [UR4], R3 ;  /* 0x00000003ffff09a7 */ /* 0x0007e20008500404 */
[----:B------:R-:W-:-:S04]  /*7450*/  UIADD3 UR4, UPT, UPT, UR10, -0x80, URZ ;  /* 0xffffff800a047890 */ /* 0x000fc8000fffe0ff */
[----:B------:R-:W-:Y:S01]  /*7460*/  USHF.R.S32.HI UR5, URZ, 0x1f, UR4 ;  /* 0x0000001fff057899 */ /* 0x000fe20008011404 */
[----:B------:R-:W1:Y:S03]  /*7470*/  SYNCS.PHASECHK.TRANS64.TRYWAIT P0, [UR8+0xe8], RZ ;  /* 0x0000e8ffff0075a7 */ /* 0x000e660008001108 */
[----:B------:R-:W-:-:S04]  /*7480*/  ULEA.HI UR4, UR5, UR4, URZ, 0x7 ;  /* 0x0000000405047291 */ /* 0x000fc8000f8f38ff */
[----:B------:R-:W-:-:S04]  /*7490*/  USHF.R.S32.HI UR4, URZ, 0x7, UR4 ;  /* 0x00000007ff047899 */ /* 0x000fc80008011404 */
[----:B------:R-:W-:-:S04]  /*74a0*/  UISETP.LT.AND UP0, UPT, URZ, UR4, UPT ;  /* 0x00000004ff00728c */ /* 0x000fc8000bf01270 */
[----:B------:R-:W-:-:S04]  /*74b0*/  USEL UR17, URZ, UR4, !UP0 ;  /* 0x00000004ff117287 */ /* 0x000fc8000c000000 */
[----:B------:R-:W-:-:S04]  /*74c0*/  UIADD3 UR4, UPT, UPT, UR18, -UR17, URZ ;  /* 0x8000001112047290 */ /* 0x000fc8000fffe0ff */
[----:B------:R-:W-:Y:S01]  /*74d0*/  UISETP.GE.AND UP0, UPT, UR4, 0x1, UPT ;  /* 0x000000010400788c */ /* 0x000fe2000bf06270 */
[----:B-1-3--:R-:W-:Y:S10]  /*74e0*/  @!P0 BRA `(.L_x_63) ;  /* 0x0000007000dc8947 */ /* 0x00aff40003800000 */
.L_x_132:
[----:B-1----:R-:W-:Y:S01]  /*74f0*/  FADD R3, R40, R41 ;  /* 0x0000002928037221 */ /* 0x002fe20000000000 */
[----:B------:R-:W-:Y:S01]  /*7500*/  UMOV UR10, 0x1 ;  /* 0x00000001000a7882 */ /* 0x000fe20000000000 */
[----:B------:R-:W-:Y:S01]  /*7510*/  UMOV UR11, 0x1 ;  /* 0x00000001000b7882 */ /* 0x000fe20000000000 */
[----:B------:R-:W-:Y:S05]  /*7520*/  BRA.U !UP0, `(.L_x_64) ;  /* 0x0000002508ec7547 */ /* 0x000fea000b800000 */
[----:B------:R-:W-:Y:S01]  /*7530*/  R2UR UR4, R0 ;  /* 0x00000000000472ca */ /* 0x000fe200000e0000 */
[----:B------:R-:W-:Y:S01]  /*7540*/  UIADD3 UR15, UPT, UPT, UR8, 0xc0, URZ ;  /* 0x000000c0080f7890 */ /* 0x000fe2000fffe0ff */
[----:B------:R-:W-:Y:S01]  /*7550*/  MOV R167, R155 ;  /* 0x0000009b00a77202 */ /* 0x000fe20000000f00 */
[----:B------:R-:W-:Y:S01]  /*7560*/  VIADD R166, R154, UR16 ;  /* 0x000000109aa67c36 */ /* 0x000fe20008000000 */
[----:B------:R-:W1:Y:S01]  /*7570*/  LDCU UR19, c[0x0][0x380] ;  /* 0x00007000ff1377ac */ /* 0x000e620008000800 */
[----:B------:R-:W2:Y:S01]  /*7580*/  LDCU UR6, c[0x0][0x600] ;  /* 0x0000c000ff0677ac */ /* 0x000ea20008000800 */
[----:B------:R-:W-:-:S07]  /*7590*/  UIADD3 UR12, UPT, UPT, -UR12, UR17, URZ ;  /* 0x000000110c0c7290 */ /* 0x000fce000fffe1ff */
[----:B------:R-:W-:Y:S01]  /*75a0*/  UPRMT UR15, UR4, 0x654, UR15 ;  /* 0x00000654040f7896 */ /* 0x000fe2000800000f */
[----:B------:R-:W-:Y:S01]  /*75b0*/  UMOV UR11, 0x1 ;  /* 0x00000001000b7882 */ /* 0x000fe20000000000 */
[----:B------:R-:W-:Y:S01]  /*75c0*/  UMOV UR9, UR18 ;  /* 0x0000001200097c82 */ /* 0x000fe20008000000 */
[----:B------:R-:W-:Y:S01]  /*75d0*/  UMOV UR10, 0x1 ;  /* 0x00000001000a7882 */ /* 0x000fe20000000000 */
[----:B------:R-:W-:-:S08]  /*75e0*/  UMOV UR16, URZ ;  /* 0x000000ff00107c82 */ /* 0x000fd00008000000 */
.L_x_67:
[----:B------:R-:W-:Y:S01]  /*75f0*/  USHF.L.U32 UR4, UR11, 0x1f, URZ ;  /* 0x0000001f0b047899 */ /* 0x000fe200080006ff */
[----:B------:R-:W-:Y:S01]  /*7600*/  R2UR UR5, R84 ;  /* 0x00000000540572ca */ /* 0x000fe200000e0000 */
[----:B------:R-:W-:-:S04]  /*7610*/  UIADD3 UR9, UPT, UPT, UR9, -0x1, URZ ;  /* 0xffffffff09097890 */ /* 0x000fc8000fffe0ff */
[----:B------:R-:W-:Y:S01]  /*7620*/  MOV R4, UR4 ;  /* 0x0000000400047c02 */ /* 0x000fe20008000f00 */
[----:B------:R-:W-:-:S03]  /*7630*/  UISETP.LT.AND UP0, UPT, URZ, UR9, UPT ;  /* 0x00000009ff00728c */ /* 0x000fc6000bf01270 */
[----:B------:R-:W3:Y:S01]  /*7640*/  SYNCS.PHASECHK.TRANS64.TRYWAIT P0, [UR8+0xb0], R4 ;  /* 0x0000b004ff0075a7 */ /* 0x000ee20008001108 */
[----:B------:R-:W-:Y:S01]  /*7650*/  USEL UR7, URZ, UR9, !UP0 ;  /* 0x00000009ff077287 */ /* 0x000fe2000c000000 */
[----:B---3--:R-:W-:Y:S11]  /*7660*/  @!P0 BRA `(.L_x_65) ;  /* 0x0000007000948947 */ /* 0x008ff60003800000 */
.L_x_134:
[----:B---3--:R-:W3:Y:S01]  /*7670*/  LDTM.x32 R4, tmem[UR5] ;  /* 0x00000005000479ee */ /* 0x008ee200082c0000 */
[----:B-1----:R-:W-:Y:S01]  /*7680*/  ULEA UR4, UR7, UR19, 0x7 ;  /* 0x0000001307047291 */ /* 0x002fe2000f8e38ff */
[----:B------:R-:W-:-:S05]  /*7690*/  IMAD.MOV.U32 R140, RZ, RZ, -0x1 ;  /* 0xffffffffff8c7424 */ /* 0x000fca00078e00ff */
[----:B------:R-:W-:Y:S02]  /*76a0*/  IADD3 R136, PT, PT, -R166, UR4, RZ ;  /* 0x00000004a6887c10 */ /* 0x000fe4000fffe1ff */
[----:B------:R-:W-:Y:S02]  /*76b0*/  R2UR UR4, R85 ;  /* 0x00000000550472ca */ /* 0x000fe400000e0000 */
[C---:B------:R-:W-:Y:S02]  /*76c0*/  VIADDMNMX R37, R136.reuse, 0x1f, RZ, !PT ;  /* 0x0000001f88257846 */ /* 0x040fe400078001ff */
[----:B------:R-:W-:Y:S02]  /*76d0*/  VIADDMNMX R141, R136, 0x5f, RZ, !PT ;  /* 0x0000005f888d7846 */ /* 0x000fe400078001ff */
[--C-:B------:R-:W-:Y:S02]  /*76e0*/  SHF.R.U32.HI R36, RZ, R37, R140.reuse ;  /* 0x00000025ff247219 */ /* 0x100fe4000001168c */
[----:B------:R-:W-:-:S02]  /*76f0*/  SHF.R.U32.HI R141, RZ, R141, R140 ;  /* 0x0000008dff8d7219 */ /* 0x000fc4000001168c */
[----:B------:R-:W-:Y:S02]  /*7700*/  R2P PR, R36, 0x7e ;  /* 0x0000007e24007804 */ /* 0x000fe40000000000 */
[----:B------:R-:W-:Y:S01]  /*7710*/  VIADDMNMX R157, R136, 0x7f, RZ, !PT ;  /* 0x0000007f889d7846 */ /* 0x000fe200078001ff */
[----:B------:R-:W1:Y:S01]  /*7720*/  LDTM.x32 R52, tmem[UR4] ;  /* 0x00000004003479ee */ /* 0x000e6200082c0000 */
[----:B------:R-:W-:Y:S02]  /*7730*/  R2UR UR4, R86 ;  /* 0x00000000560472ca */ /* 0x000fe400000e0000 */
[----:B---3--:R-:W-:Y:S02]  /*7740*/  SEL R99, R5, 0xff800000, P1 ;  /* 0xff80000005637807 */ /* 0x008fe40000800000 */
[----:B------:R-:W-:Y:S02]  /*7750*/  SEL R88, R6, 0xff800000, P2 ;  /* 0xff80000006587807 */ /* 0x000fe40001000000 */
[----:B------:R-:W-:-:S02]  /*7760*/  SEL R89, R7, 0xff800000, P3 ;  /* 0xff80000007597807 */ /* 0x000fc40001800000 */
[----:B------:R-:W-:Y:S02]  /*7770*/  SEL R90, R8, 0xff800000, P4 ;  /* 0xff800000085a7807 */ /* 0x000fe40002000000 */
[----:B------:R-:W-:Y:S02]  /*7780*/  SEL R91, R9, 0xff800000, P5 ;  /* 0xff800000095b7807 */ /* 0x000fe40002800000 */
[----:B------:R-:W-:Y:S02]  /*7790*/  SEL R102, R10, 0xff800000, P6 ;  /* 0xff8000000a667807 */ /* 0x000fe40003000000 */
[C---:B------:R-:W-:Y:S02]  /*77a0*/  R2P PR, R36.reuse.B1, 0x7f ;  /* 0x0000007f24007804 */ /* 0x040fe40000001000 */
[----:B------:R-:W-:Y:S02]  /*77b0*/  LOP3.LUT R5, R36, 0x1, RZ, 0xc0, !PT ;  /* 0x0000000124057812 */ /* 0x000fe400078ec0ff */
[----:B------:R-:W-:-:S02]  /*77c0*/  SHF.R.U32.HI R157, RZ, R157, R140 ;  /* 0x0000009dff9d7219 */ /* 0x000fc4000001168c */
        /* <DEDUP_REMOVED lines=36> */
[----:B------:R-:W3:Y:S01]  /*7a10*/  LDTM.x32 R20, tmem[UR4] ;  /* 0x00000004001479ee */ /* 0x000ee200082c0000 */
[----:B-1----:R-:W-:Y:S02]  /*7a20*/  SEL R53, R53, 0xff800000, P1 ;  /* 0xff80000035357807 */ /* 0x002fe40000800000 */
        /* <DEDUP_REMOVED lines=43> */
[----:B---3--:R-:W-:Y:S02]  /*7ce0*/  SEL R81, R21, 0xff800000, P1 ;  /* 0xff80000015517807 */ /* 0x008fe40000800000 */
        /* <DEDUP_REMOVED lines=25> */
[----:B------:R-:W-:Y:S02]  /*7e80*/  LOP3.LUT P0, RZ, R141, 0x800000, RZ, 0xc0, !PT ;  /* 0x008000008dff7812 */ /* 0x000fe4000780c0ff */
[----:B------:R-:W-:-:S02]  /*7e90*/  SEL R138, R40, 0xff800000, P4 ;  /* 0xff800000288a7807 */ /* 0x000fc40002000000 */
[----:B------:R-:W-:Y:S02]  /*7ea0*/  SEL R43, R43, 0xff800000, P0 ;  /* 0xff8000002b2b7807 */ /* 0x000fe40000000000 */
[----:B------:R-:W-:Y:S02]  /*7eb0*/  SEL R139, R41, 0xff800000, P5 ;  /* 0xff800000298b7807 */ /* 0x000fe40002800000 */
[----:B------:R-:W-:Y:S02]  /*7ec0*/  SEL R42, R42, 0xff800000, P6 ;  /* 0xff8000002a2a7807 */ /* 0x000fe40003000000 */
[----:B------:R-:W-:Y:S02]  /*7ed0*/  R2P PR, R141.B3, 0x7f ;  /* 0x0000007f8d007804 */ /* 0x000fe40000003000 */
[----:B------:R-:W-:-:S03]  /*7ee0*/  R2UR UR4, R86 ;  /* 0x00000000560472ca */ /* 0x000fc600000e0000 */
        /* <DEDUP_REMOVED lines=9> */
[----:B------:R-:W-:-:S03]  /*7f80*/  SEL R151, R51, 0xff800000, !P0 ;  /* 0xff80000033977807 */ /* 0x000fc60004000000 */
[----:B-1----:R-:W-:Y:S02]  /*7f90*/  SEL R47, R5, 0xff800000, P1 ;  /* 0xff800000052f7807 */ /* 0x002fe40000800000 */
[----:B------:R-:W-:Y:S02]  /*7fa0*/  SEL R38, R6, 0xff800000, P2 ;  /* 0xff80000006267807 */ /* 0x000fe40001000000 */
[----:B------:R-:W-:Y:S02]  /*7fb0*/  SEL R39, R7, 0xff800000, P3 ;  /* 0xff80000007277807 */ /* 0x000fe40001800000 */
[----:B------:R-:W-:Y:S02]  /*7fc0*/  SEL R40, R8, 0xff800000, P4 ;  /* 0xff80000008287807 */ /* 0x000fe40002000000 */
[----:B------:R-:W-:Y:S01]  /*7fd0*/  SEL R41, R9, 0xff800000, P5 ;  /* 0xff80000009297807 */ /* 0x000fe20002800000 */
[----:B------:R-:W-:Y:S01]  /*7fe0*/  IMAD.SHL.U32 R9, R2, 0x4, RZ ;  /* 0x0000000402097824 */ /* 0x000fe200078e00ff */
[----:B------:R-:W-:-:S02]  /*7ff0*/  SEL R50, R10, 0xff800000, P6 ;  /* 0xff8000000a327807 */ /* 0x000fc40003000000 */
[C---:B------:R-:W-:Y:S02]  /*8000*/  R2P PR, R157.reuse.B1, 0x7f ;  /* 0x0000007f9d007804 */ /* 0x040fe40000001000 */
[----:B------:R-:W-:Y:S02]  /*8010*/  LOP3.LUT R5, R157, 0x1, RZ, 0xc0, !PT ;  /* 0x000000019d057812 */ /* 0x000fe400078ec0ff */
[----:B------:R-:W-:Y:S02]  /*8020*/  FMNMX3 R7, R167, R98, R99, !PT ;  /* 0x00000062a7077276 */ /* 0x000fe40007800063 */
[----:B------:R-:W-:Y:S01]  /*8030*/  SEL R44, R12, 0xff800000, P0 ;  /* 0xff8000000c2c7807 */ /* 0x000fe20000000000 */
[----:B------:R-:W-:Y:S01]  /*8040*/  IMAD.U32 R12, RZ, RZ, UR14 ;  /* 0x0000000eff0c7e24 */ /* 0x000fe2000f8e00ff */
[----:B------:R-:W-:Y:S02]  /*8050*/  SEL R45, R13, 0xff800000, P1 ;  /* 0xff8000000d2d7807 */ /* 0x000fe40000800000 */
[----:B------:R-:W-:-:S02]  /*8060*/  SEL R48, R14, 0xff800000, P2 ;  /* 0xff8000000e307807 */ /* 0x000fc40001000000 */
[----:B------:R-:W-:Y:S02]  /*8070*/  SEL R49, R15, 0xff800000, P3 ;  /* 0xff8000000f317807 */ /* 0x000fe40001800000 */
[----:B------:R-:W-:Y:S02]  /*8080*/  SEL R142, R16, 0xff800000, P4 ;  /* 0xff800000108e7807 */ /* 0x000fe40002000000 */
[----:B------:R-:W-:Y:S02]  /*8090*/  SEL R143, R17, 0xff800000, P5 ;  /* 0xff800000118f7807 */ /* 0x000fe40002800000 */
[----:B------:R-:W-:Y:S02]  /*80a0*/  SEL R148, R18, 0xff800000, P6 ;  /* 0xff80000012947807 */ /* 0x000fe40003000000 */
[----:B------:R-:W-:Y:S02]  /*80b0*/  R2P PR, R157.B2, 0x7f ;  /* 0x0000007f9d007804 */ /* 0x000fe40000002000 */
[----:B------:R-:W-:-:S02]  /*80c0*/  FMNMX R6, R88, R89, !PT ;  /* 0x0000005958067209 */ /* 0x000fc40007800000 */
[----:B------:R-:W-:Y:S02]  /*80d0*/  FMNMX3 R7, R7, R92, R93, !PT ;  /* 0x0000005c07077276 */ /* 0x000fe4000780005d */
[----:B------:R-:W-:Y:S02]  /*80e0*/  SEL R20, R20, 0xff800000, P0 ;  /* 0xff80000014147807 */ /* 0x000fe40000000000 */
[----:B------:R-:W-:Y:S02]  /*80f0*/  ISETP.NE.U32.AND P0, PT, R5, 0x1, PT ;  /* 0x000000010500780c */ /* 0x000fe40003f05070 */
[----:B------:R-:W-:Y:S02]  /*8100*/  FMNMX R5, R90, R91, !PT ;  /* 0x0000005b5a057209 */ /* 0x000fe40007800000 */
[----:B------:R-:W-:Y:S02]  /*8110*/  SEL R46, R4, 0xff800000, !P0 ;  /* 0xff800000042e7807 */ /* 0x000fe40004000000 */
        /* <DEDUP_REMOVED lines=30> */
[----:B------:R-:W-:-:S02]  /*8300*/  LOP3.LUT P0, RZ, R157, 0x80, RZ, 0xc0, !PT ;  /* 0x000000809dff7812 */ /* 0x000fc4000780c0ff */
[----:B------:R-:W-:Y:S02]  /*8310*/  FMNMX3 R5, R5, R74, R75, !PT ;  /* 0x0000004a05057276 */ /* 0x000fe4000780004b */
[----:B------:R-:W-:Y:S02]  /*8320*/  FMNMX3 R4, R4, R124, R125, !PT ;  /* 0x0000007c04047276 */ /* 0x000fe4000780007d */
[----:B------:R-:W-:Y:S02]  /*8330*/  FMNMX3 R7, R7, R78, R79, !PT ;  /* 0x0000004e07077276 */ /* 0x000fe4000780004f */
[----:B------:R-:W-:Y:S02]  /*8340*/  FMNMX3 R6, R6, R82, R83, !PT ;  /* 0x0000005206067276 */ /* 0x000fe40007800053 */
[----:B------:R-:W-:Y:S02]  /*8350*/  SEL R51, R11, 0xff800000, P0 ;  /* 0xff8000000b337807 */ /* 0x000fe40000000000 */
        /* <DEDUP_REMOVED lines=12> */
[----:B------:R-:W-:-:S02]  /*8420*/  SEL R21, R21, 0xff800000, P1 ;  /* 0xff80000015157807 */ /* 0x000fc40000800000 */
[----:B------:R-:W-:Y:S02]  /*8430*/  SEL R152, R22, 0xff800000, P2 ;  /* 0xff80000016987807 */ /* 0x000fe40001000000 */
[----:B------:R-:W-:Y:S02]  /*8440*/  SEL R153, R23, 0xff800000, P3 ;  /* 0xff80000017997807 */ /* 0x000fe40001800000 */
[----:B------:R-:W-:Y:S02]  /*8450*/  SEL R154, R24, 0xff800000, P4 ;  /* 0xff800000189a7807 */ /* 0x000fe40002000000 */
[----:B------:R-:W-:Y:S02]  /*8460*/  SEL R155, R25, 0xff800000, P5 ;  /* 0xff800000199b7807 */ /* 0x000fe40002800000 */
[----:B------:R-:W-:Y:S02]  /*8470*/  SEL R26, R26, 0xff800000, P6 ;  /* 0xff8000001a1a7807 */ /* 0x000fe40003000000 */
[----:B------:R-:W-:-:S02]  /*8480*/  FMNMX3 R5, R5, R146, R147, !PT ;  /* 0x0000009205057276 */ /* 0x000fc40007800093 */
[----:B------:R-:W-:Y:S02]  /*8490*/  FMNMX3 R4, R4, R150, R151, !PT ;  /* 0x0000009604047276 */ /* 0x000fe40007800097 */
[----:B------:R-:W-:Y:S02]  /*84a0*/  FMNMX3 R7, R7, R46, R47, !PT ;  /* 0x0000002e07077276 */ /* 0x000fe4000780002f */
[----:B------:R-:W-:Y:S02]  /*84b0*/  FMNMX3 R6, R6, R38, R39, !PT ;  /* 0x0000002606067276 */ /* 0x000fe40007800027 */
[----:B------:R-:W-:Y:S02]  /*84c0*/  R2P PR, R157.B3, 0x7f ;  /* 0x0000007f9d007804 */ /* 0x000fe40000003000 */
[----:B------:R-:W-:Y:S02]  /*84d0*/  FMNMX3 R5, R5, R40, R41, !PT ;  /* 0x0000002805057276 */ /* 0x000fe40007800029 */
[----:B------:R-:W-:-:S02]  /*84e0*/  FMNMX3 R4, R4, R50, R51, !PT ;  /* 0x0000003204047276 */ /* 0x000fc40007800033 */
[----:B------:R-:W-:Y:S02]  /*84f0*/  FMNMX3 R7, R7, R44, R45, !PT ;  /* 0x0000002c07077276 */ /* 0x000fe4000780002d */
[----:B------:R-:W-:Y:S02]  /*8500*/  FMNMX3 R6, R6, R48, R49, !PT ;  /* 0x0000003006067276 */ /* 0x000fe40007800031 */
[----:B------:R-:W-:Y:S02]  /*8510*/  SEL R156, R28, 0xff800000, P0 ;  /* 0xff8000001c9c7807 */ /* 0x000fe40000000000 */
[----:B------:R-:W-:Y:S02]  /*8520*/  ISETP.GT.AND P0, PT, R157, -0x1, PT ;  /* 0xffffffff9d00780c */ /* 0x000fe40003f04270 */
[----:B------:R-:W-:Y:S02]  /*8530*/  SEL R157, R29, 0xff800000, P1 ;  /* 0xff8000001d9d7807 */ /* 0x000fe40000800000 */
[----:B------:R-:W-:-:S02]  /*8540*/  SEL R158, R30, 0xff800000, P2 ;  /* 0xff8000001e9e7807 */ /* 0x000fc40001000000 */
[----:B------:R-:W-:Y:S02]  /*8550*/  SEL R159, R31, 0xff800000, P3 ;  /* 0xff8000001f9f7807 */ /* 0x000fe40001800000 */
[----:B------:R-:W-:Y:S02]  /*8560*/  FMNMX3 R5, R5, R142, R143, !PT ;  /* 0x0000008e05057276 */ /* 0x000fe4000780008f */
[----:B------:R-:W-:Y:S02]  /*8570*/  FMNMX3 R4, R4, R148, R149, !PT ;  /* 0x0000009404047276 */ /* 0x000fe40007800095 */
[----:B------:R-:W-:Y:S02]  /*8580*/  FMNMX3 R7, R7, R20, R21, !PT ;  /* 0x0000001407077276 */ /* 0x000fe40007800015 */
[----:B------:R-:W-:Y:S02]  /*8590*/  FMNMX3 R6, R6, R152, R153, !PT ;  /* 0x0000009806067276 */ /* 0x000fe40007800099 */
[----:B------:R-:W-:-:S02]  /*85a0*/  SEL R161, R35, 0xff800000, !P0 ;  /* 0xff80000023a17807 */ /* 0x000fc40004000000 */
[----:B------:R-:W-:Y:S02]  /*85b0*/  SEL R162, R32, 0xff800000, P4 ;  /* 0xff80000020a27807 */ /* 0x000fe40002000000 */
[----:B------:R-:W-:Y:S02]  /*85c0*/  SEL R163, R33, 0xff800000, P5 ;  /* 0xff80000021a37807 */ /* 0x000fe40002800000 */
[----:B------:R-:W-:Y:S02]  /*85d0*/  SEL R160, R34, 0xff800000, P6 ;  /* 0xff80000022a07807 */ /* 0x000fe40003000000 */
[----:B------:R-:W-:Y:S02]  /*85e0*/  FMNMX3 R5, R5, R154, R155, !PT ;  /* 0x0000009a05057276 */ /* 0x000fe4000780009b */
[----:B------:R-:W-:Y:S02]  /*85f0*/  FMNMX3 R4, R4, R26, R27, !PT ;  /* 0x0000001a04047276 */ /* 0x000fe4000780001b */
[----:B------:R-:W-:-:S02]  /*8600*/  FMNMX3 R7, R7, R156, R157, !PT ;  /* 0x0000009c07077276 */ /* 0x000fc4000780009d */
[----:B------:R-:W-:Y:S02]  /*8610*/  FMNMX3 R6, R6, R158, R159, !PT ;  /* 0x0000009e06067276 */ /* 0x000fe4000780009f */
[----:B------:R-:W-:Y:S02]  /*8620*/  FMNMX3 R5, R5, R162, R163, !PT ;  /* 0x000000a205057276 */ /* 0x000fe400078000a3 */
[----:B------:R-:W-:Y:S02]  /*8630*/  FMNMX3 R4, R4, R160, R161, !PT ;  /* 0x000000a004047276 */ /* 0x000fe400078000a1 */
[----:B------:R-:W-:Y:S02]  /*8640*/  FMNMX R6, R7, R6, !PT ;  /* 0x0000000607067209 */ /* 0x000fe40007800000 */
[----:B------:R-:W-:Y:S02]  /*8650*/  LOP3.LUT R9, R9, 0x1fc, RZ, 0xc0, !PT ;  /* 0x000001fc09097812 */ /* 0x000fe400078ec0ff */
[----:B------:R-:W-:-:S04]  /*8660*/  FMNMX3 R168, R6, R5, R4, !PT ;  /* 0x0000000506a87276 */ /* 0x000fc80007800004 */
[----:B------:R-:W-:-:S04]  /*8670*/  FSETP.NEU.AND P0, PT, R168, -INF , PT ;  /* 0xff800000a800780b */ /* 0x000fc80003f0d000 */
[----:B------:R-:W-:Y:S02]  /*8680*/  FSEL R5, R168, RZ, P0 ;  /* 0x000000ffa8057208 */ /* 0x000fe40000000000 */
[----:B------:R-:W-:-:S03]  /*8690*/  ELECT P0, URZ, PT ;  /* 0x0000000000ff782f */ /* 0x000fc60003800000 */
[----:B------:R-:W-:-:S04]  /*86a0*/  FADD R4, -R5, R167 ;  /* 0x000000a705047221 */ /* 0x000fc80000000100 */
[----:B--2---:R-:W-:-:S05]  /*86b0*/  FMUL R4, R4, UR6 ;  /* 0x0000000604047c20 */ /* 0x004fca0008400000 */
[----:B------:R-:W-:Y:S02]  /*86c0*/  FSETP.GE.AND P1, PT, R4, -8, PT ;  /* 0xc10000000400780b */ /* 0x000fe40003f26000 */
[----:B------:R-:W1:Y:S02]  /*86d0*/  MUFU.EX2 R4, R4 ;  /* 0x0000000400047308 */ /* 0x000e640000000800 */
[----:B------:R-:W-:-:S05]  /*86e0*/  FSEL R5, R167, R5, P1 ;  /* 0x00000005a7057208 */ /* 0x000fca0000800000 */
[----:B------:R-:W-:-:S04]  /*86f0*/  FFMA R169, -R5, UR6, RZ ;  /* 0x0000000605a97c23 */ /* 0x000fc800080001ff */
[--C-:B------:R-:W-:Y:S02]  /*8700*/  FFMA2 R24, R88.F32x2.HI_LO, UR6.F32, R169.reuse.F32 ;  /* 0x0000000658187c49 */ /* 0x100fe400092000a9 */
[--C-:B------:R-:W-:Y:S02]  /*8710*/  FFMA2 R32, R92.F32x2.HI_LO, UR6.F32, R169.reuse.F32 ;  /* 0x000000065c207c49 */ /* 0x100fe400092000a9 */
[--C-:B------:R-:W-:Y:S02]  /*8720*/  FFMA2 R34, R94.F32x2.HI_LO, UR6.F32, R169.reuse.F32 ;  /* 0x000000065e227c49 */ /* 0x100fe400092000a9 */
[--C-:B------:R-:W-:Y:S01]  /*8730*/  FFMA2 R88, R96.F32x2.HI_LO, UR6.F32, R169.reuse.F32 ;  /* 0x0000000660587c49 */ /* 0x100fe200092000a9 */
[----:B------:R-:W-:Y:S01]  /*8740*/  MUFU.EX2 R24, R24 ;  /* 0x0000001800187308 */ /* 0x000fe20000000800 */
[--C-:B------:R-:W-:Y:S01]  /*8750*/  FFMA2 R22, R98.F32x2.HI_LO, UR6.F32, R169.reuse.F32 ;  /* 0x0000000662167c49 */ /* 0x100fe200092000a9 */
[----:B-1----:R-:W-:Y:S01]  /*8760*/  FSEL R170, R4, 1, !P1 ;  /* 0x3f80000004aa7808 */ /* 0x002fe20004800000 */
[----:B------:R-:W-:-:S02]  /*8770*/  FFMA2 R28, R90.F32x2.HI_LO, UR6.F32, R169.F32 ;  /* 0x000000065a1c7c49 */ /* 0x000fc400092000a9 */
[--C-:B------:R-:W-:Y:S02]  /*8780*/  FFMA2 R30, R102.F32x2.HI_LO, UR6.F32, R169.reuse.F32 ;  /* 0x00000006661e7c49 */ /* 0x100fe400092000a9 */
[--C-:B------:R-:W-:Y:S01]  /*8790*/  FFMA2 R92, R100.F32x2.HI_LO, UR6.F32, R169.reuse.F32 ;  /* 0x00000006645c7c49 */ /* 0x100fe200092000a9 */
[----:B------:R-:W-:Y:S01]  /*87a0*/  MUFU.EX2 R22, R22 ;  /* 0x0000001600167308 */ /* 0x000fe20000000800 */
[--C-:B------:R-:W-:Y:S01]  /*87b0*/  FFMA2 R94, R104.F32x2.HI_LO, UR6.F32, R169.reuse.F32 ;  /* 0x00000006685e7c49 */ /* 0x100fe200092000a9 */
[----:B------:R1:W-:Y:S01]  /*87c0*/  STS [R9+UR8+0x12c], R170 ;  /* 0x00012caa09007988 */ /* 0x0003e20008000808 */
[--C-:B------:R-:W-:Y:S02]  /*87d0*/  FFMA2 R96, R106.F32x2.HI_LO, UR6.F32, R169.reuse.F32 ;  /* 0x000000066a607c49 */ /* 0x100fe400092000a9 */
[--C-:B------:R-:W-:Y:S02]  /*87e0*/  FFMA2 R90, R108.F32x2.HI_LO, UR6.F32, R169.reuse.F32 ;  /* 0x000000066c5a7c49 */ /* 0x100fe400092000a9 */
[--C-:B------:R-:W-:Y:S01]  /*87f0*/  FFMA2 R98, R112.F32x2.HI_LO, UR6.F32, R169.reuse.F32 ;  /* 0x0000000670627c49 */ /* 0x100fe200092000a9 */
[----:B------:R-:W2:Y:S01]  /*8800*/  MUFU.EX2 R23, R23 ;  /* 0x0000001700177308 */ /* 0x000ea20000000800 */
[----:B------:R-:W-:-:S02]  /*8810*/  FFMA2 R100, R110.F32x2.HI_LO, UR6.F32, R169.F32 ;  /* 0x000000066e647c49 */ /* 0x000fc400092000a9 */
[--C-:B------:R-:W-:Y:S02]  /*8820*/  FFMA2 R102, R114.F32x2.HI_LO, UR6.F32, R169.reuse.F32 ;  /* 0x0000000672667c49 */ /* 0x100fe400092000a9 */
[--C-:B------:R-:W-:Y:S02]  /*8830*/  FFMA2 R104, R116.F32x2.HI_LO, UR6.F32, R169.reuse.F32 ;  /* 0x0000000674687c49 */ /* 0x100fe400092000a9 */
[--C-:B------:R-:W-:Y:S01]  /*8840*/  FFMA2 R106, R118.F32x2.HI_LO, UR6.F32, R169.reuse.F32 ;  /* 0x00000006766a7c49 */ /* 0x100fe200092000a9 */
[----:B------:R-:W3:Y:S01]  /*8850*/  MUFU.EX2 R25, R25 ;  /* 0x0000001900197308 */ /* 0x000ee20000000800 */
[--C-:B------:R-:W-:Y:S02]  /*8860*/  FFMA2 R52, R52.F32x2.HI_LO, UR6.F32, R169.reuse.F32 ;  /* 0x0000000634347c49 */ /* 0x100fe400092000a9 */
[--C-:B------:R-:W-:Y:S02]  /*8870*/  FFMA2 R54, R54.F32x2.HI_LO, UR6.F32, R169.reuse.F32 ;  /* 0x0000000636367c49 */ /* 0x100fe400092000a9 */
[----:B------:R-:W-:-:S02]  /*8880*/  FFMA2 R56, R56.F32x2.HI_LO, UR6.F32, R169.F32 ;  /* 0x0000000638387c49 */ /* 0x000fc400092000a9 */
[--C-:B------:R-:W-:Y:S01]  /*8890*/  FFMA2 R58, R58.F32x2.HI_LO, UR6.F32, R169.reuse.F32 ;  /* 0x000000063a3a7c49 */ /* 0x100fe200092000a9 */
[----:B------:R-:W-:Y:S01]  /*88a0*/  MUFU.EX2 R28, R28 ;  /* 0x0000001c001c7308 */ /* 0x000fe20000000800 */
[--C-:B------:R-:W-:Y:S01]  /*88b0*/  FFMA2 R60, R60.F32x2.HI_LO, UR6.F32, R169.reuse.F32 ;  /* 0x000000063c3c7c49 */ /* 0x100fe200092000a9 */
[----:B--2---:R-:W-:Y:S01]  /*88c0*/  F2FP.F16.F32.PACK_AB R4, R23, R22 ;  /* 0x000000161704723e */ /* 0x004fe200000000ff */
[--C-:B------:R-:W-:Y:S02]  /*88d0*/  FFMA2 R62, R62.F32x2.HI_LO, UR6.F32, R169.reuse.F32 ;  /* 0x000000063e3e7c49 */ /* 0x100fe400092000a9 */
[--C-:B------:R-:W-:Y:S02]  /*88e0*/  FFMA2 R64, R64.F32x2.HI_LO, UR6.F32, R169.reuse.F32 ;  /* 0x0000000640407c49 */ /* 0x100fe400092000a9 */
[--C-:B------:R-:W-:Y:S01]  /*88f0*/  FFMA2 R108, R120.F32x2.HI_LO, UR6.F32, R169.reuse.F32 ;  /* 0x00000006786c7c49 */ /* 0x100fe200092000a9 */
[----:B------:R-:W2:Y:S01]  /*8900*/  MUFU.EX2 R29, R29 ;  /* 0x0000001d001d7308 */ /* 0x000ea20000000800 */
[--C-:B------:R-:W-:Y:S01]  /*8910*/  FFMA2 R68, R68.F32x2.HI_LO, UR6.F32, R169.reuse.F32 ;  /* 0x0000000644447c49 */ /* 0x100fe200092000a9 */
[----:B---3--:R-:W-:Y:S01]  /*8920*/  F2FP.F16.F32.PACK_AB R5, R25, R24 ;  /* 0x000000181905723e */ /* 0x008fe200000000ff */
        /* <DEDUP_REMOVED lines=8> */
[----:B------:R-:W3:Y:S01]  /*89b0*/  MUFU.EX2 R31, R31 ;  /* 0x0000001f001f7308 */ /* 0x000ee20000000800 */
[----:B--2---:R-:W-:Y:S01]  /*89c0*/  F2FP.F16.F32.PACK_AB R6, R29, R28 ;  /* 0x0000001c1d06723e */ /* 0x004fe200000000ff */
[----:B------:R-:W-:-:S02]  /*89d0*/  FFMA2 R118, R124.F32x2.HI_LO, UR6.F32, R169.F32 ;  /* 0x000000067c767c49 */ /* 0x000fc400092000a9 */
[--C-:B------:R-:W-:Y:S02]  /*89e0*/  FFMA2 R120, R126.F32x2.HI_LO, UR6.F32, R169.reuse.F32 ;  /* 0x000000067e787c49 */ /* 0x100fe400092000a9 */
[--C-:B------:R-:W-:Y:S02]  /*89f0*/  FFMA2 R122, R132.F32x2.HI_LO, UR6.F32, R169.reuse.F32 ;  /* 0x00000006847a7c49 */ /* 0x100fe400092000a9 */
[----:B------:R-:W-:Y:S01]  /*8a00*/  MUFU.EX2 R32, R32 ;  /* 0x0000002000207308 */ /* 0x000fe20000000800 */
[--C-:B------:R-:W-:Y:S02]  /*8a10*/  FFMA2 R80, R80.F32x2.HI_LO, UR6.F32, R169.reuse.F32 ;  /* 0x0000000650507c49 */ /* 0x100fe400092000a9 */
[--C-:B------:R-:W-:Y:S02]  /*8a20*/  FFMA2 R66, R66.F32x2.HI_LO, UR6.F32, R169.reuse.F32 ;  /* 0x0000000642427c49 */ /* 0x100fe400092000a9 */
[--C-:B------:R-:W-:Y:S02]  /*8a30*/  FFMA2 R74, R74.F32x2.HI_LO, UR6.F32, R169.reuse.F32 ;  /* 0x000000064a4a7c49 */ /* 0x100fe400092000a9 */
[--C-:B------:R-:W-:Y:S01]  /*8a40*/  FFMA2 R78, R78.F32x2.HI_LO, UR6.F32, R169.reuse.F32 ;  /* 0x000000064e4e7c49 */ /* 0x100fe200092000a9 */
[----:B------:R-:W2:Y:S01]  /*8a50*/  MUFU.EX2 R33, R33 ;  /* 0x0000002100217308 */ /* 0x000ea20000000800 */
[----:B---3--:R-:W-:Y:S01]  /*8a60*/  F2FP.F16.F32.PACK_AB R7, R31, R30 ;  /* 0x0000001e1f07723e */ /* 0x008fe200000000ff */
        /* <DEDUP_REMOVED lines=8> */
[----:B------:R-:W1:Y:S01]  /*8af0*/  MUFU.EX2 R35, R35 ;  /* 0x0000002300237308 */ /* 0x000e620000000800 */
        /* <DEDUP_REMOVED lines=10> */
[----:B-1----:R-:W-:Y:S01]  /*8ba0*/  F2FP.F16.F32.PACK_AB R9, R35, R34 ;  /* 0x000000222309723e */ /* 0x002fe200000000ff */
[----:B------:R-:W-:-:S02]  /*8bb0*/  FFMA2 R50, R50.F32x2.HI_LO, UR6.F32, R169.F32 ;  /* 0x0000000632327c49 */ /* 0x000fc400092000a9 */
[--C-:B------:R-:W-:Y:S02]  /*8bc0*/  FFMA2 R44, R44.F32x2.HI_LO, UR6.F32, R169.reuse.F32 ;  /* 0x000000062c2c7c49 */ /* 0x100fe400092000a9 */
[--C-:B------:R-:W-:Y:S02]  /*8bd0*/  FFMA2 R48, R48.F32x2.HI_LO, UR6.F32, R169.reuse.F32 ;  /* 0x0000000630307c49 */ /* 0x100fe400092000a9 */
[----:B------:R-:W-:Y:S01]  /*8be0*/  MUFU.EX2 R90, R90 ;  /* 0x0000005a005a7308 */ /* 0x000fe20000000800 */
[--C-:B------:R-:W-:Y:S02]  /*8bf0*/  FFMA2 R20, R20.F32x2.HI_LO, UR6.F32, R169.reuse.F32 ;  /* 0x0000000614147c49 */ /* 0x100fe400092000a9 */
[--C-:B------:R-:W-:Y:S02]  /*8c00*/  FFMA2 R140, R152.F32x2.HI_LO, UR6.F32, R169.reuse.F32 ;  /* 0x00000006988c7c49 */ /* 0x100fe400092000a9 */
[----:B------:R-:W-:Y:S02]  /*8c10*/  IMAD.MOV.U32 R152, RZ, RZ, 0x1 ;  /* 0x00000001ff987424 */ /* 0x000fe400078e00ff */
[--C-:B------:R-:W-:Y:S01]  /*8c20*/  FFMA2 R142, R154.F32x2.HI_LO, UR6.F32, R169.reuse.F32 ;  /* 0x000000069a8e7c49 */ /* 0x100fe200092000a9 */
[----:B------:R-:W-:Y:S01]  /*8c30*/  FSEL R155, R167, R168, P1 ;  /* 0x000000a8a79b7208 */ /* 0x000fe20000800000 */
[--C-:B------:R-:W-:Y:S01]  /*8c40*/  FFMA2 R26, R26.F32x2.HI_LO, UR6.F32, R169.reuse.F32 ;  /* 0x000000061a1a7c49 */ /* 0x100fe200092000a9 */
[----:B------:R-:W1:Y:S01]  /*8c50*/  MUFU.EX2 R91, R91 ;  /* 0x0000005b005b7308 */ /* 0x000e620000000800 */
[----:B--2---:R-:W-:Y:S01]  /*8c60*/  F2FP.F16.F32.PACK_AB R10, R89, R88 ;  /* 0x00000058590a723e */ /* 0x004fe200000000ff */
[----:B------:R-:W-:-:S02]  /*8c70*/  FFMA2 R144, R156.F32x2.HI_LO, UR6.F32, R169.F32 ;  /* 0x000000069c907c49 */ /* 0x000fc400092000a9 */
[--C-:B------:R-:W-:Y:S02]  /*8c80*/  FFMA2 R146, R158.F32x2.HI_LO, UR6.F32, R169.reuse.F32 ;  /* 0x000000069e927c49 */ /* 0x100fe400092000a9 */
[--C-:B------:R-:W-:Y:S02]  /*8c90*/  FFMA2 R148, R162.F32x2.HI_LO, UR6.F32, R169.reuse.F32 ;  /* 0x00000006a2947c49 */ /* 0x100fe400092000a9 */
[----:B------:R-:W-:Y:S01]  /*8ca0*/  MUFU.EX2 R92, R92 ;  /* 0x0000005c005c7308 */ /* 0x000fe20000000800 */
[----:B------:R-:W-:-:S07]  /*8cb0*/  FFMA2 R150, R160.F32x2.HI_LO, UR6.F32, R169.F32 ;  /* 0x00000006a0967c49 */ /* 0x000fce00092000a9 */
[----:B------:R-:W2:Y:S01]  /*8cc0*/  MUFU.EX2 R93, R93 ;  /* 0x0000005d005d7308 */ /* 0x000ea20000000800 */
[----:B------:R2:W-:Y:S06]  /*8cd0*/  BAR.ARV R12, 0x40 ;  /* 0x0001000c0000751d */ /* 0x0005ec0000002000 */
[----:B-1----:R-:W-:Y:S01]  /*8ce0*/  F2FP.F16.F32.PACK_AB R11, R91, R90 ;  /* 0x0000005a5b0b723e */ /* 0x002fe200000000ff */
[----:B------:R-:W-:Y:S08]  /*8cf0*/  MUFU.EX2 R94, R94 ;  /* 0x0000005e005e7308 */ /* 0x000ff00000000800 */
[----:B------:R-:W1:Y:S08]  /*8d00*/  MUFU.EX2 R95, R95 ;  /* 0x0000005f005f7308 */ /* 0x000e700000000800 */
[----:B------:R-:W-:Y:S01]  /*8d10*/  MUFU.EX2 R96, R96 ;  /* 0x0000006000607308 */ /* 0x000fe20000000800 */
[----:B--2---:R-:W-:-:S07]  /*8d20*/  F2FP.F16.F32.PACK_AB R12, R93, R92 ;  /* 0x0000005c5d0c723e */ /* 0x004fce00000000ff */
[----:B------:R-:W2:Y:S01]  /*8d30*/  MUFU.EX2 R97, R97 ;  /* 0x0000006100617308 */ /* 0x000ea20000000800 */
[----:B-1----:R-:W-:-:S07]  /*8d40*/  F2FP.F16.F32.PACK_AB R13, R95, R94 ;  /* 0x0000005e5f0d723e */ /* 0x002fce00000000ff */
[----:B------:R-:W-:Y:S08]  /*8d50*/  MUFU.EX2 R98, R98 ;  /* 0x0000006200627308 */ /* 0x000ff00000000800 */
[----:B------:R-:W1:Y:S01]  /*8d60*/  MUFU.EX2 R99, R99 ;  /* 0x0000006300637308 */ /* 0x000e620000000800 */
[----:B--2---:R-:W-:-:S07]  /*8d70*/  F2FP.F16.F32.PACK_AB R14, R97, R96 ;  /* 0x00000060610e723e */ /* 0x004fce00000000ff */
[----:B------:R-:W-:Y:S08]  /*8d80*/  MUFU.EX2 R100, R100 ;  /* 0x0000006400647308 */ /* 0x000ff00000000800 */
        /* <DEDUP_REMOVED lines=13> */
[----:B-1----:R-:W-:-:S04]  /*8e60*/  F2FP.F16.F32.PACK_AB R19, R107, R106 ;  /* 0x0000006a6b13723e */ /* 0x002fc800000000ff */
[----:B------:R2:W-:Y:S01]  /*8e70*/  STTM.x16 tmem[UR4], R4 ;  /* 0x00000004000079ed */ /* 0x0005e20008240004 */
[----:B------:R-:W-:Y:S02]  /*8e80*/  R2UR UR4, R164 ;  /* 0x00000000a40472ca */ /* 0x000fe400000e0000 */
[----:B------:R-:W-:Y:S08]  /*8e90*/  MUFU.EX2 R54, R54 ;  /* 0x0000003600367308 */ /* 0x000ff00000000800 */
[----:B------:R-:W1:Y:S08]  /*8ea0*/  MUFU.EX2 R55, R55 ;  /* 0x0000003700377308 */ /* 0x000e700000000800 */
[----:B------:R-:W-:Y:S08]  /*8eb0*/  MUFU.EX2 R56, R56 ;  /* 0x0000003800387308 */ /* 0x000ff00000000800 */
[----:B------:R-:W3:Y:S08]  /*8ec0*/  MUFU.EX2 R57, R57 ;  /* 0x0000003900397308 */ /* 0x000ef00000000800 */
[----:B------:R-:W-:Y:S08]  /*8ed0*/  MUFU.EX2 R58, R58 ;  /* 0x0000003a003a7308 */ /* 0x000ff00000000800 */
[----:B------:R-:W4:Y:S08]  /*8ee0*/  MUFU.EX2 R59, R59 ;  /* 0x0000003b003b7308 */ /* 0x000f300000000800 */
[----:B------:R-:W-:Y:S01]  /*8ef0*/  MUFU.EX2 R60, R60 ;  /* 0x0000003c003c7308 */ /* 0x000fe20000000800 */
[----:B--2---:R-:W-:-:S02]  /*8f00*/  F2FP.F16.F32.PACK_AB R4, R53, R52 ;  /* 0x000000343504723e */ /* 0x004fc400000000ff */
[----:B-1----:R-:W-:Y:S02]  /*8f10*/  F2FP.F16.F32.PACK_AB R5, R55, R54 ;  /* 0x000000363705723e */ /* 0x002fe400000000ff */
[----:B---3--:R-:W-:-:S03]  /*8f20*/  F2FP.F16.F32.PACK_AB R6, R57, R56 ;  /* 0x000000383906723e */ /* 0x008fc600000000ff */
[----:B------:R-:W1:Y:S01]  /*8f30*/  MUFU.EX2 R61, R61 ;  /* 0x0000003d003d7308 */ /* 0x000e620000000800 */
[----:B----4-:R-:W-:-:S07]  /*8f40*/  F2FP.F16.F32.PACK_AB R7, R59, R58 ;  /* 0x0000003a3b07723e */ /* 0x010fce00000000ff */
        /* <DEDUP_REMOVED lines=35> */
[----:B--2---:R-:W-:-:S04]  /*9180*/  F2FP.F16.F32.PACK_AB R19, R117, R116 ;  /* 0x000000747513723e */ /* 0x004fc800000000ff */
[----:B------:R1:W-:Y:S01]  /*9190*/  STTM.x16 tmem[UR4], R4 ;  /* 0x00000004000079ed */ /* 0x0003e20008240004 */
[----:B------:R-:W-:Y:S02]  /*91a0*/  R2UR UR4, R87 ;  /* 0x00000000570472ca */ /* 0x000fe400000e0000 */
[----:B------:R-:W-:Y:S08]  /*91b0*/  MUFU.EX2 R66, R66 ;  /* 0x0000004200427308 */ /* 0x000ff00000000800 */
[----:B------:R-:W2:Y:S08]  /*91c0*/  MUFU.EX2 R67, R67 ;  /* 0x0000004300437308 */ /* 0x000eb00000000800 */
[----:B------:R-:W-:Y:S08]  /*91d0*/  MUFU.EX2 R74, R74 ;  /* 0x0000004a004a7308 */ /* 0x000ff00000000800 */
[----:B------:R-:W3:Y:S08]  /*91e0*/  MUFU.EX2 R75, R75 ;  /* 0x0000004b004b7308 */ /* 0x000ef00000000800 */
[----:B------:R-:W-:Y:S08]  /*91f0*/  MUFU.EX2 R118, R118 ;  /* 0x0000007600767308 */ /* 0x000ff00000000800 */
[----:B------:R-:W4:Y:S08]  /*9200*/  MUFU.EX2 R119, R119 ;  /* 0x0000007700777308 */ /* 0x000f300000000800 */
[----:B------:R-:W-:Y:S01]  /*9210*/  MUFU.EX2 R78, R78 ;  /* 0x0000004e004e7308 */ /* 0x000fe20000000800 */
[----:B-1----:R-:W-:-:S02]  /*9220*/  F2FP.F16.F32.PACK_AB R4, R81, R80 ;  /* 0x000000505104723e */ /* 0x002fc400000000ff */
[----:B--2---:R-:W-:Y:S02]  /*9230*/  F2FP.F16.F32.PACK_AB R5, R67, R66 ;  /* 0x000000424305723e */ /* 0x004fe400000000ff */
        /* <DEDUP_REMOVED lines=40> */
[----:B------:R-:W-:Y:S01]  /*94c0*/  R2UR UR4, R165 ;  /* 0x00000000a50472ca */ /* 0x000fe200000e0000 */
[----:B------:R-:W2:Y:S01]  /*94d0*/  FENCE.VIEW.ASYNC.T ;  /* 0x00000000000073c6 */ /* 0x000ea20000000200 */
[----:B------:R-:W-:Y:S01]  /*94e0*/  MUFU.EX2 R38, R38 ;  /* 0x0000002600267308 */ /* 0x000fe20000000800 */
[----:B--2---:R2:W-:Y:S07]  /*94f0*/  SYNCS.ARRIVE.TRANS64.RED.ART0 RZ, [UR13], R152 ;  /* 0x00000098ffff79a7 */ /* 0x0045ee000850040d */
[----:B------:R-:W3:Y:S08]  /*9500*/  MUFU.EX2 R39, R39 ;  /* 0x0000002700277308 */ /* 0x000ef00000000800 */
[----:B------:R-:W-:Y:S08]  /*9510*/  MUFU.EX2 R40, R40 ;  /* 0x0000002800287308 */ /* 0x000ff00000000800 */
[----:B------:R-:W4:Y:S08]  /*9520*/  MUFU.EX2 R41, R41 ;  /* 0x0000002900297308 */ /* 0x000f300000000800 */
[----:B------:R-:W-:Y:S08]  /*9530*/  MUFU.EX2 R50, R50 ;  /* 0x0000003200327308 */ /* 0x000ff00000000800 */
[----:B------:R-:W5:Y:S08]  /*9540*/  MUFU.EX2 R51, R51 ;  /* 0x0000003300337308 */ /* 0x000f700000000800 */
[----:B------:R-:W-:Y:S01]  /*9550*/  MUFU.EX2 R44, R44 ;  /* 0x0000002c002c7308 */ /* 0x000fe20000000800 */
[----:B-1----:R-:W-:-:S02]  /*9560*/  F2FP.F16.F32.PACK_AB R4, R47, R46 ;  /* 0x0000002e2f04723e */ /* 0x002fc400000000ff */
[----:B---3--:R-:W-:Y:S02]  /*9570*/  F2FP.F16.F32.PACK_AB R5, R39, R38 ;  /* 0x000000262705723e */ /* 0x008fe400000000ff */
[----:B----4-:R-:W-:-:S03]  /*9580*/  F2FP.F16.F32.PACK_AB R6, R41, R40 ;  /* 0x000000282906723e */ /* 0x010fc600000000ff */
[----:B------:R-:W1:Y:S01]  /*9590*/  MUFU.EX2 R45, R45 ;  /* 0x0000002d002d7308 */ /* 0x000e620000000800 */
[----:B-----5:R-:W-:-:S07]  /*95a0*/  F2FP.F16.F32.PACK_AB R7, R51, R50 ;  /* 0x000000323307723e */ /* 0x020fce00000000ff */
[----:B------:R-:W-:Y:S08]  /*95b0*/  MUFU.EX2 R48, R48 ;  /* 0x0000003000307308 */ /* 0x000ff00000000800 */
[----:B------:R-:W3:Y:S01]  /*95c0*/  MUFU.EX2 R49, R49 ;  /* 0x0000003100317308 */ /* 0x000ee20000000800 */
[----:B-1----:R-:W-:-:S07]  /*95d0*/  F2FP.F16.F32.PACK_AB R8, R45, R44 ;  /* 0x0000002c2d08723e */ /* 0x002fce00000000ff */
[----:B------:R-:W-:Y:S08]  /*95e0*/  MUFU.EX2 R136, R136 ;  /* 0x0000008800887308 */ /* 0x000ff00000000800 */
[----:B------:R-:W1:Y:S01]  /*95f0*/  MUFU.EX2 R137, R137 ;  /* 0x0000008900897308 */ /* 0x000e620000000800 */
[----:B---3--:R-:W-:-:S07]  /*9600*/  F2FP.F16.F32.PACK_AB R9, R49, R48 ;  /* 0x000000303109723e */ /* 0x008fce00000000ff */
        /* <DEDUP_REMOVED lines=26> */
[----:B-1----:R-:W-:Y:S02]  /*97b0*/  F2FP.F16.F32.PACK_AB R18, R149, R148 ;  /* 0x000000949512723e */ /* 0x002fe400000000ff */
[----:B---3--:R-:W-:-:S04]  /*97c0*/  F2FP.F16.F32.PACK_AB R19, R151, R150 ;  /* 0x000000969713723e */ /* 0x008fc800000000ff */
[----:B------:R2:W-:Y:S01]  /*97d0*/  STTM.x16 tmem[UR4], R4 ;  /* 0x00000004000079ed */ /* 0x0005e20008240004 */
[----:B------:R-:W-:Y:S01]  /*97e0*/  USHF.L.U32 UR4, UR10, 0x1f, URZ ;  /* 0x0000001f0a047899 */ /* 0x000fe200080006ff */
[----:B------:R-:W1:Y:S02]  /*97f0*/  FENCE.VIEW.ASYNC.T ;  /* 0x00000000000073c6 */ /* 0x000e640000000200 */
[----:B-1----:R-:W-:-:S03]  /*9800*/  NOP ;  /* 0x0000000000007918 */ /* 0x002fc60000000000 */
[----:B------:R-:W-:Y:S01]  /*9810*/  IMAD.U32 R153, RZ, RZ, UR4 ;  /* 0x00000004ff997e24 */ /* 0x000fe2000f8e00ff */
[----:B------:R2:W-:Y:S03]  /*9820*/  @P0 SYNCS.ARRIVE.TRANS64.RED.ART0 RZ, [UR15], R152 ;  /* 0x00000098ffff09a7 */ /* 0x0005e6000850040f */
[----:B------:R-:W1:Y:S02]  /*9830*/  SYNCS.PHASECHK.TRANS64.TRYWAIT P0, [UR8+0xe8], R153 ;  /* 0x0000e899ff0075a7 */ /* 0x000e640008001108 */
[----:B-12---:R-:W-:Y:S05]  /*9840*/  @!P0 BRA `(.L_x_66) ;  /* 0x00000050003c8947 */ /* 0x006fea0003800000 */
.L_x_136:
[----:B------:R-:W-:Y:S01]  /*9850*/  MOV R5, UR16 ;  /* 0x0000001000057c02 */ /* 0x000fe20008000f00 */
[----:B-1----:R-:W-:Y:S01]  /*9860*/  FMUL R4, R170, R3 ;  /* 0x00000003aa047220 */ /* 0x002fe20000400000 */
[----:B------:R-:W-:Y:S01]  /*9870*/  FADD2 R24, R24.F32x2.HI_LO, R34.F32x2.HI_LO ;  /* 0x000000221818724b */ /* 0x000fe20000000000 */
[----:B------:R-:W-:Y:S01]  /*9880*/  UIADD3 UR12, UPT, UPT, UR12, 0x1, URZ ;  /* 0x000000010c0c7890 */ /* 0x000fe2000fffe0ff */
[----:B------:R-:W-:Y:S01]  /*9890*/  FADD2 R28, R28.F32x2.HI_LO, R88.F32x2.HI_LO ;  /* 0x000000581c1c724b */ /* 0x000fe20000000000 */
[----:B------:R-:W-:Y:S01]  /*98a0*/  MOV R167, R155 ;  /* 0x0000009b00a77202 */ /* 0x000fe20000000f00 */
[----:B------:R-:W-:Y:S01]  /*98b0*/  FADD2 R4, R4.F32x2.HI_LO, R22.F32x2.HI_LO ;  /* 0x000000160404724b */ /* 0x000fe20000000000 */
[----:B------:R-:W-:Y:S01]  /*98c0*/  UISETP.NE.AND UP0, UPT, UR12, -0x1, UPT ;  /* 0xffffffff0c00788c */ /* 0x000fe2000bf05270 */
[----:B------:R-:W-:Y:S01]  /*98d0*/  FADD2 R30, R30.F32x2.HI_LO, R90.F32x2.HI_LO ;  /* 0x0000005a1e1e724b */ /* 0x000fe20000000000 */
[----:B------:R-:W-:Y:S01]  /*98e0*/  ULOP3.LUT UR10, UR10, 0x1, URZ, 0x3c, !UPT ;  /* 0x000000010a0a7892 */ /* 0x000fe2000f8e3cff */
[----:B------:R-:W-:Y:S01]  /*98f0*/  FADD2 R4, R4.F32x2.HI_LO, R32.F32x2.HI_LO ;  /* 0x000000200404724b */ /* 0x000fe20000000000 */
[----:B------:R-:W-:Y:S01]  /*9900*/  ULOP3.LUT UR11, UR11, 0x1, URZ, 0x3c, !UPT ;  /* 0x000000010b0b7892 */ /* 0x000fe2000f8e3cff */
[----:B------:R-:W-:-:S02]  /*9910*/  FADD2 R24, R24.F32x2.HI_LO, R94.F32x2.HI_LO ;  /* 0x0000005e1818724b */ /* 0x000fc40000000000 */
[----:B------:R-:W-:Y:S02]  /*9920*/  FADD2 R28, R28.F32x2.HI_LO, R96.F32x2.HI_LO ;  /* 0x000000601c1c724b */ /* 0x000fe40000000000 */
[----:B------:R-:W-:Y:S02]  /*9930*/  FADD2 R30, R30.F32x2.HI_LO, R98.F32x2.HI_LO ;  /* 0x000000621e1e724b */ /* 0x000fe40000000000 */
[----:B------:R-:W-:Y:S02]  /*9940*/  FADD2 R4, R4.F32x2.HI_LO, R92.F32x2.HI_LO ;  /* 0x0000005c0404724b */ /* 0x000fe40000000000 */
[----:B------:R-:W-:Y:S02]  /*9950*/  FADD2 R24, R24.F32x2.HI_LO, R102.F32x2.HI_LO ;  /* 0x000000661818724b */ /* 0x000fe40000000000 */
[----:B------:R-:W-:Y:S02]  /*9960*/  FADD2 R28, R28.F32x2.HI_LO, R104.F32x2.HI_LO ;  /* 0x000000681c1c724b */ /* 0x000fe40000000000 */
        /* <DEDUP_REMOVED lines=51> */
[----:B------:R-:W-:-:S04]  /*9ca0*/  FADD2 R4, R4.F32x2.HI_LO, R24.F32x2.HI_LO ;  /* 0x000000180404724b */ /* 0x000fc80000000000 */
[----:B------:R-:W-:-:S04]  /*9cb0*/  FADD2 R4, R4.F32x2.HI_LO, R28.F32x2.HI_LO ;  /* 0x0000001c0404724b */ /* 0x000fc80000000000 */
[----:B------:R-:W-:Y:S01]  /*9cc0*/  FADD R3, R4, R5 ;  /* 0x0000000504037221 */ /* 0x000fe20000000000 */
[----:B------:R-:W-:Y:S06]  /*9cd0*/  BRA.U UP0, `(.L_x_67) ;  /* 0xffffffd900447547 */ /* 0x000fec000b83ffff */
.L_x_64:
[----:B------:R-:W-:-:S04]  /*9ce0*/  UISETP.LT.AND UP0, UPT, UR18, UR17, UPT ;  /* 0x000000111200728c */ /* 0x000fc8000bf01270 */
[----:B------:R-:W-:-:S04]  /*9cf0*/  USEL UR4, UR18, UR17, UP0 ;  /* 0x0000001112047287 */ /* 0x000fc80008000000 */
[----:B------:R-:W-:-:S09]  /*9d00*/  UISETP.GE.AND UP0, UPT, UR4, 0x1, UPT ;  /* 0x000000010400788c */ /* 0x000fd2000bf06270 */
[----:B------:R-:W-:Y:S05]  /*9d10*/  BRA.U !UP0, `(.L_x_68) ;  /* 0x0000002108307547 */ /* 0x000fea000b800000 */
[----:B------:R-:W1:Y:S01]  /*9d20*/  S2R R160, SR_TID.X ;  /* 0x0000000000a07919 */ /* 0x000e620000002100 */
[----:B------:R-:W2:Y:S01]  /*9d30*/  S2UR UR6, SR_CgaCtaId ;  /* 0x00000000000679c3 */ /* 0x000ea20000008800 */
[----:B------:R-:W-:Y:S01]  /*9d40*/  R2UR UR12, R0 ;  /* 0x00000000000c72ca */ /* 0x000fe200000e0000 */
[----:B------:R-:W-:Y:S01]  /*9d50*/  UIADD3 UR9, UPT, UPT, UR8, 0xc0, URZ ;  /* 0x000000c008097890 */ /* 0x000fe2000fffe0ff */
[----:B------:R-:W-:Y:S01]  /*9d60*/  IMAD.MOV.U32 R162, RZ, RZ, R155 ;  /* 0x000000ffffa27224 */ /* 0x000fe200078e009b */
[----:B------:R-:W-:Y:S01]  /*9d70*/  UMOV UR7, 0x400 ;  /* 0x0000040000077882 */ /* 0x000fe20000000000 */
[----:B------:R-:W3:Y:S01]  /*9d80*/  LDCU UR5, c[0x0][0x600] ;  /* 0x0000c000ff0577ac */ /* 0x000ee20008000800 */
[----:B------:R-:W-:-:S08]  /*9d90*/  UIADD3 UR8, UPT, UPT, -UR4, URZ, URZ ;  /* 0x000000ff04087290 */ /* 0x000fd0000fffe1ff */
[----:B------:R-:W-:-:S03]  /*9da0*/  UPRMT UR9, UR12, 0x654, UR9 ;  /* 0x000006540c097896 */ /* 0x000fc60008000009 */
[----:B------:R-:W-:Y:S01]  /*9db0*/  UMOV UR12, URZ ;  /* 0x000000ff000c7c82 */ /* 0x000fe20008000000 */
[----:B--2---:R-:W-:Y:S01]  /*9dc0*/  ULEA UR7, UR6, UR7, 0x18 ;  /* 0x0000000706077291 */ /* 0x004fe2000f8ec0ff */
[----:B-1----:R-:W-:-:S05]  /*9dd0*/  IMAD.U32 R159, R160, 0x10000, RZ ;  /* 0x00010000a09f7824 */ /* 0x002fca00078e00ff */
[----:B------:R-:W-:-:S04]  /*9de0*/  LOP3.LUT R159, R159, 0x600000, RZ, 0xc0, !PT ;  /* 0x006000009f9f7812 */ /* 0x000fc800078ec0ff */
[C---:B------:R-:W-:Y:S02]  /*9df0*/  LOP3.LUT R158, R159.reuse, 0x70, RZ, 0xfc, !PT ;  /* 0x000000709f9e7812 */ /* 0x040fe400078efcff */
[C---:B------:R-:W-:Y:S02]  /*9e00*/  LOP3.LUT R157, R159.reuse, 0x50, RZ, 0xfc, !PT ;  /* 0x000000509f9d7812 */ /* 0x040fe400078efcff */
[C---:B------:R-:W-:Y:S02]  /*9e10*/  LOP3.LUT R156, R159.reuse, 0x60, RZ, 0xfc, !PT ;  /* 0x000000609f9c7812 */ /* 0x040fe400078efcff */
[C---:B------:R-:W-:Y:S02]  /*9e20*/  LOP3.LUT R154, R159.reuse, 0x40, RZ, 0xfc, !PT ;  /* 0x000000409f9a7812 */ /* 0x040fe400078efcff */
[----:B---3--:R-:W-:-:S07]  /*9e30*/  LOP3.LUT R2, R159, 0x20, RZ, 0xfc, !PT ;  /* 0x000000209f027812 */ /* 0x008fce00078efcff */
.L_x_71:
[----:B------:R-:W-:Y:S01]  /*9e40*/  USHF.L.U32 UR4, UR11, 0x1f, URZ ;  /* 0x0000001f0b047899 */ /* 0x000fe200080006ff */
[----:B------:R-:W-:-:S05]  /*9e50*/  R2UR UR6, R159 ;  /* 0x000000009f0672ca */ /* 0x000fca00000e0000 */
[----:B-1----:R-:W-:-:S04]  /*9e60*/  MOV R4, UR4 ;  /* 0x0000000400047c02 */ /* 0x002fc80008000f00 */
[----:B------:R-:W1:Y:S02]  /*9e70*/  SYNCS.PHASECHK.TRANS64.TRYWAIT P0, [UR7+0xb0], R4 ;  /* 0x0000b004ff0075a7 */ /* 0x000e640008001107 */
[----:B-1----:R-:W-:Y:S05]  /*9e80*/  @!P0 BRA `(.L_x_69) ;  /* 0x0000004800cc8947 */ /* 0x002fea0003800000 */
.L_x_138:
[----:B------:R-:W2:Y:S01]  /*9e90*/  LDTM.x32 R100, tmem[UR6] ;  /* 0x00000006006479ee */ /* 0x000ea200082c0000 */
[----:B------:R-:W-:Y:S01]  /*9ea0*/  R2UR UR4, R2 ;  /* 0x00000000020472ca */ /* 0x000fe200000e0000 */
[----:B------:R-:W-:Y:S01]  /*9eb0*/  IMAD.MOV.U32 R163, RZ, RZ, 0x3d9df09d ;  /* 0x3d9df09dffa37424 */ /* 0x000fe200078e00ff */
[----:B------:R-:W-:-:S11]  /*9ec0*/  R2UR UR6, R154 ;  /* 0x000000009a0672ca */ /* 0x000fd600000e0000 */
[----:B------:R-:W3:Y:S01]  /*9ed0*/  LDTM.x32 R68, tmem[UR4] ;  /* 0x00000004004479ee */ /* 0x000ee200082c0000 */
[----:B------:R-:W-:Y:S01]  /*9ee0*/  R2UR UR4, R156 ;  /* 0x000000009c0472ca */ /* 0x000fe200000e0000 */
[----:B------:R-:W4:Y:S01]  /*9ef0*/  LDTM.x32 R36, tmem[UR6] ;  /* 0x00000006002479ee */ /* 0x000f2200082c0000 */
[----:B--2---:R-:W-:Y:S02]  /*9f00*/  FMNMX3 R134, R162, R100, R101, !PT ;  /* 0x00000064a2867276 */ /* 0x004fe40007800065 */
[----:B------:R-:W-:Y:S02]  /*9f10*/  FMNMX R133, R102, R103, !PT ;  /* 0x0000006766857209 */ /* 0x000fe40007800000 */
[----:B------:R-:W-:-:S07]  /*9f20*/  FMNMX R132, R104, R105, !PT ;  /* 0x0000006968847209 */ /* 0x000fce0007800000 */
[----:B-1----:R-:W1:Y:S01]  /*9f30*/  LDTM.x32 R4, tmem[UR4] ;  /* 0x00000004000479ee */ /* 0x002e6200082c0000 */
[----:B------:R-:W-:Y:S02]  /*9f40*/  FMNMX R155, R106, R107, !PT ;  /* 0x0000006b6a9b7209 */ /* 0x000fe40007800000 */
        /* <DEDUP_REMOVED lines=12> */
[----:B---3--:R-:W-:Y:S02]  /*a010*/  FMNMX3 R134, R134, R68, R69, !PT ;  /* 0x0000004486867276 */ /* 0x008fe40007800045 */
        /* <DEDUP_REMOVED lines=15> */
[----:B----4-:R-:W-:-:S02]  /*a110*/  FMNMX3 R134, R134, R36, R37, !PT ;  /* 0x0000002486867276 */ /* 0x010fc40007800025 */
        /* <DEDUP_REMOVED lines=15> */
[----:B-1----:R-:W-:Y:S02]  /*a210*/  FMNMX3 R134, R134, R4, R5, !PT ;  /* 0x0000000486867276 */ /* 0x002fe40007800005 */
        /* <DEDUP_REMOVED lines=15> */
[----:B------:R-:W-:Y:S02]  /*a310*/  FMNMX R133, R134, R133, !PT ;  /* 0x0000008586857209 */ /* 0x000fe40007800000 */
[----:B------:R-:W-:Y:S02]  /*a320*/  R2UR UR4, R154 ;  /* 0x000000009a0472ca */ /* 0x000fe400000e0000 */
[----:B------:R-:W-:-:S04]  /*a330*/  FMNMX3 R155, R133, R132, R155, !PT ;  /* 0x00000084859b7276 */ /* 0x000fc8000780009b */
[----:B------:R-:W-:-:S04]  /*a340*/  FSETP.NEU.AND P0, PT, R155, -INF , PT ;  /* 0xff8000009b00780b */ /* 0x000fc80003f0d000 */
[----:B------:R-:W-:Y:S02]  /*a350*/  FSEL R161, R155, RZ, P0 ;  /* 0x000000ff9ba17208 */ /* 0x000fe40000000000 */
[----:B------:R-:W-:-:S03]  /*a360*/  ELECT P0, URZ, PT ;  /* 0x0000000000ff782f */ /* 0x000fc60003800000 */
[----:B------:R-:W-:-:S04]  /*a370*/  FADD R164, -R161, R162 ;  /* 0x000000a2a1a47221 */ /* 0x000fc80000000100 */
[----:B------:R-:W-:-:S05]  /*a380*/  FMUL R164, R164, UR5 ;  /* 0x00000005a4a47c20 */ /* 0x000fca0008400000 */
[----:B------:R-:W-:Y:S02]  /*a390*/  FSETP.GE.AND P1, PT, R164, -8, PT ;  /* 0xc1000000a400780b */ /* 0x000fe40003f26000 */
[----:B------:R-:W1:Y:S02]  /*a3a0*/  MUFU.EX2 R164, R164 ;  /* 0x000000a400a47308 */ /* 0x000e640000000800 */
[C---:B------:R-:W-:Y:S02]  /*a3b0*/  FSEL R161, R162.reuse, R161, P1 ;  /* 0x000000a1a2a17208 */ /* 0x040fe40000800000 */
[----:B------:R-:W-:-:S03]  /*a3c0*/  FSEL R155, R162, R155, P1 ;  /* 0x0000009ba29b7208 */ /* 0x000fc60000800000 */
[----:B------:R-:W-:-:S04]  /*a3d0*/  FFMA R161, -R161, UR5, RZ ;  /* 0x00000005a1a17c23 */ /* 0x000fc800080001ff */
[--C-:B------:R-:W-:Y:S02]  /*a3e0*/  FFMA2 R132, R100.F32x2.HI_LO, UR5.F32, R161.reuse.F32 ;  /* 0x0000000564847c49 */ /* 0x100fe400092000a1 */
[--C-:B------:R-:W-:Y:S02]  /*a3f0*/  FFMA2 R134, R102.F32x2.HI_LO, UR5.F32, R161.reuse.F32 ;  /* 0x0000000566867c49 */ /* 0x100fe400092000a1 */
[--C-:B------:R-:W-:Y:S02]  /*a400*/  FFMA2 R136, R104.F32x2.HI_LO, UR5.F32, R161.reuse.F32 ;  /* 0x0000000568887c49 */ /* 0x100fe400092000a1 */
[----:B------:R-:W-:Y:S02]  /*a410*/  IMAD.SHL.U32 R105, R160, 0x4, RZ ;  /* 0x00000004a0697824 */ /* 0x000fe400078e00ff */
[--C-:B------:R-:W-:Y:S01]  /*a420*/  FFMA2 R138, R106.F32x2.HI_LO, UR5.F32, R161.reuse.F32 ;  /* 0x000000056a8a7c49 */ /* 0x100fe200092000a1 */
[----:B------:R-:W-:Y:S01]  /*a430*/  MUFU.EX2 R132, R132 ;  /* 0x0000008400847308 */ /* 0x000fe20000000800 */
[--C-:B------:R-:W-:Y:S01]  /*a440*/  FFMA2 R140, R108.F32x2.HI_LO, UR5.F32, R161.reuse.F32 ;  /* 0x000000056c8c7c49 */ /* 0x100fe200092000a1 */
[----:B-1----:R-:W-:Y:S01]  /*a450*/  FSEL R164, R164, 1, !P1 ;  /* 0x3f800000a4a47808 */ /* 0x002fe20004800000 */
[--C-:B------:R-:W-:Y:S01]  /*a460*/  FFMA2 R142, R110.F32x2.HI_LO, UR5.F32, R161.reuse.F32 ;  /* 0x000000056e8e7c49 */ /* 0x100fe200092000a1 */
[----:B------:R-:W-:Y:S01]  /*a470*/  LOP3.LUT R105, R105, 0x1fc, RZ, 0xc0, !PT ;  /* 0x000001fc69697812 */ /* 0x000fe200078ec0ff */
[----:B------:R-:W-:-:S02]  /*a480*/  FFMA2 R144, R112.F32x2.HI_LO, UR5.F32, R161.F32 ;  /* 0x0000000570907c49 */ /* 0x000fc400092000a1 */
[----:B------:R-:W-:Y:S02]  /*a490*/  IMAD.U32 R108, RZ, RZ, UR14 ;  /* 0x0000000eff6c7e24 */ /* 0x000fe4000f8e00ff */
[--C-:B------:R-:W-:Y:S01]  /*a4a0*/  FFMA2 R146, R114.F32x2.HI_LO, UR5.F32, R161.reuse.F32 ;  /* 0x0000000572927c49 */ /* 0x100fe200092000a1 */
[----:B------:R-:W1:Y:S01]  /*a4b0*/  MUFU.EX2 R133, R133 ;  /* 0x0000008500857308 */ /* 0x000e620000000800 */
[--C-:B------:R-:W-:Y:S01]  /*a4c0*/  FFMA2 R116, R116.F32x2.HI_LO, UR5.F32, R161.reuse.F32 ;  /* 0x0000000574747c49 */ /* 0x100fe200092000a1 */
[----:B------:R2:W-:Y:S01]  /*a4d0*/  STS [R105+UR7+0x12c], R164 ;  /* 0x00012ca469007988 */ /* 0x0005e20008000807 */
        /* <DEDUP_REMOVED lines=8> */
[----:B------:R-:W3:Y:S01]  /*a560*/  MUFU.EX2 R135, R135 ;  /* 0x0000008700877308 */ /* 0x000ee20000000800 */
[--C-:B------:R-:W-:Y:S01]  /*a570*/  FFMA2 R152, R72.F32x2.HI_LO, UR5.F32, R161.reuse.F32 ;  /* 0x0000000548987c49 */ /* 0x100fe200092000a1 */
[----:B-1----:R-:W-:Y:S01]  /*a580*/  F2FP.F16.F32.PACK_AB R100, R133, R132 ;  /* 0x000000848564723e */ /* 0x002fe200000000ff */
[--C-:B------:R-:W-:Y:S02]  /*a590*/  FFMA2 R148, R68.F32x2.HI_LO, UR5.F32, R161.reuse.F32 ;  /* 0x0000000544947c49 */ /* 0x100fe400092000a1 */
[----:B------:R-:W-:-:S02]  /*a5a0*/  FFMA2 R72, R82.F32x2.HI_LO, UR5.F32, R161.F32 ;  /* 0x0000000552487c49 */ /* 0x000fc400092000a1 */
[--C-:B------:R-:W-:Y:S01]  /*a5b0*/  FFMA2 R68, R74.F32x2.HI_LO, UR5.F32, R161.reuse.F32 ;  /* 0x000000054a447c49 */ /* 0x100fe200092000a1 */
[----:B------:R-:W-:Y:S01]  /*a5c0*/  MUFU.EX2 R136, R136 ;  /* 0x0000008800887308 */ /* 0x000fe20000000800 */
[--C-:B------:R-:W-:Y:S01]  /*a5d0*/  FFMA2 R74, R80.F32x2.HI_LO, UR5.F32, R161.reuse.F32 ;  /* 0x00000005504a7c49 */ /* 0x100fe200092000a1 */
[----:B------:R-:W-:Y:S01]  /*a5e0*/  FMNMX R72, R72, -127, !PT ;  /* 0xc2fe000048487809 */ /* 0x000fe20007800000 */
[--C-:B------:R-:W-:Y:S01]  /*a5f0*/  FFMA2 R150, R70.F32x2.HI_LO, UR5.F32, R161.reuse.F32 ;  /* 0x0000000546967c49 */ /* 0x100fe200092000a1 */
[----:B------:R-:W-:Y:S01]  /*a600*/  FMNMX R73, R73, -127, !PT ;  /* 0xc2fe000049497809 */ /* 0x000fe20007800000 */
[--C-:B------:R-:W-:Y:S01]  /*a610*/  FFMA2 R70, R96.F32x2.HI_LO, UR5.F32, R161.reuse.F32 ;  /* 0x0000000560467c49 */ /* 0x100fe200092000a1 */
[----:B------:R-:W-:Y:S01]  /*a620*/  FMNMX R74, R74, -127, !PT ;  /* 0xc2fe00004a4a7809 */ /* 0x000fe20007800000 */
[--C-:B------:R-:W-:Y:S01]  /*a630*/  FFMA2 R84, R84.F32x2.HI_LO, UR5.F32, R161.reuse.F32 ;  /* 0x0000000554547c49 */ /* 0x100fe200092000a1 */
[----:B------:R-:W1:Y:S01]  /*a640*/  MUFU.EX2 R137, R137 ;  /* 0x0000008900897308 */ /* 0x000e620000000800 */
[----:B---3--:R-:W-:Y:S01]  /*a650*/  F2FP.F16.F32.PACK_AB R101, R135, R134 ;  /* 0x000000868765723e */ /* 0x008fe200000000ff */
[--C-:B------:R-:W-:Y:S01]  /*a660*/  FFMA2 R86, R86.F32x2.HI_LO, UR5.F32, R161.reuse.F32 ;  /* 0x0000000556567c49 */ /* 0x100fe200092000a1 */
[----:B------:R-:W-:Y:S01]  /*a670*/  FMNMX R75, R75, -127, !PT ;  /* 0xc2fe00004b4b7809 */ /* 0x000fe20007800000 */
[--C-:B------:R-:W-:Y:S01]  /*a680*/  FFMA2 R88, R88.F32x2.HI_LO, UR5.F32, R161.reuse.F32 ;  /* 0x0000000558587c49 */ /* 0x100fe200092000a1 */
[----:B------:R-:W-:Y:S01]  /*a690*/  FMNMX R70, R70, -127, !PT ;  /* 0xc2fe000046467809 */ /* 0x000fe20007800000 */
[--C-:B------:R-:W-:Y:S01]  /*a6a0*/  FFMA2 R90, R90.F32x2.HI_LO, UR5.F32, R161.reuse.F32 ;  /* 0x000000055a5a7c49 */ /* 0x100fe200092000a1 */
[----:B------:R-:W-:Y:S01]  /*a6b0*/  FMNMX R71, R71, -127, !PT ;  /* 0xc2fe000047477809 */ /* 0x000fe20007800000 */
[----:B------:R-:W-:Y:S01]  /*a6c0*/  MUFU.EX2 R138, R138 ;  /* 0x0000008a008a7308 */ /* 0x000fe20000000800 */
[----:B------:R-:W-:-:S02]  /*a6d0*/  FFMA2 R92, R92.F32x2.HI_LO, UR5.F32, R161.F32 ;  /* 0x000000055c5c7c49 */ /* 0x000fc400092000a1 */
[--C-:B------:R-:W-:Y:S02]  /*a6e0*/  FFMA2 R52, R52.F32x2.HI_LO, UR5.F32, R161.reuse.F32 ;  /* 0x0000000534347c49 */ /* 0x100fe400092000a1 */
[----:B------:R-:W-:Y:S02]  /*a6f0*/  FADD2.RM R96, R70.F32x2.HI_LO, 12582912 ;  /* 0x4b4000004660744b */ /* 0x000fe40000204000 */
[--C-:B------:R-:W-:Y:S01]  /*a700*/  FFMA2 R54, R54.F32x2.HI_LO, UR5.F32, R161.reuse.F32 ;  /* 0x0000000536367c49 */ /* 0x100fe200092000a1 */
[----:B------:R-:W3:Y:S01]  /*a710*/  MUFU.EX2 R139, R139 ;  /* 0x0000008b008b7308 */ /* 0x000ee20000000800 */
[----:B-1----:R-:W-:Y:S01]  /*a720*/  F2FP.F16.F32.PACK_AB R102, R137, R136 ;  /* 0x000000888966723e */ /* 0x002fe200000000ff */
[--C-:B------:R-:W-:Y:S02]  /*a730*/  FFMA2 R56, R56.F32x2.HI_LO, UR5.F32, R161.reuse.F32 ;  /* 0x0000000538387c49 */ /* 0x100fe400092000a1 */
[--C-:B------:R-:W-:Y:S02]  /*a740*/  FFMA2 R58, R58.F32x2.HI_LO, UR5.F32, R161.reuse.F32 ;  /* 0x000000053a3a7c49 */ /* 0x100fe400092000a1 */
[----:B------:R-:W-:-:S02]  /*a750*/  FFMA2 R60, R60.F32x2.HI_LO, UR5.F32, R161.F32 ;  /* 0x000000053c3c7c49 */ /* 0x000fc400092000a1 */
[----:B------:R-:W-:Y:S01]  /*a760*/  MUFU.EX2 R140, R140 ;  /* 0x0000008c008c7308 */ /* 0x000fe20000000800 */
[--C-:B------:R-:W-:Y:S02]  /*a770*/  FFMA2 R20, R20.F32x2.HI_LO, UR5.F32, R161.reuse.F32 ;  /* 0x0000000514147c49 */ /* 0x100fe400092000a1 */
[--C-:B------:R-:W-:Y:S02]  /*a780*/  FFMA2 R22, R22.F32x2.HI_LO, UR5.F32, R161.reuse.F32 ;  /* 0x0000000516167c49 */ /* 0x100fe400092000a1 */
[--C-:B------:R-:W-:Y:S02]  /*a790*/  FFMA2 R24, R24.F32x2.HI_LO, UR5.F32, R161.reuse.F32 ;  /* 0x0000000518187c49 */ /* 0x100fe400092000a1 */
[--C-:B------:R-:W-:Y:S01]  /*a7a0*/  FFMA2 R26, R26.F32x2.HI_LO, UR5.F32, R161.reuse.F32 ;  /* 0x000000051a1a7c49 */ /* 0x100fe200092000a1 */
[----:B------:R-:W1:Y:S01]  /*a7b0*/  MUFU.EX2 R141, R141 ;  /* 0x0000008d008d7308 */ /* 0x000e620000000800 */
[----:B---3--:R-:W-:Y:S01]  /*a7c0*/  F2FP.F16.F32.PACK_AB R103, R139, R138 ;  /* 0x0000008a8b67723e */ /* 0x008fe200000000ff */
[----:B------:R-:W-:-:S02]  /*a7d0*/  FFMA2 R28, R28.F32x2.HI_LO, UR5.F32, R161.F32 ;  /* 0x000000051c1c7c49 */ /* 0x000fc400092000a1 */
[--C-:B------:R-:W-:Y:S02]  /*a7e0*/  FFMA2 R30, R30.F32x2.HI_LO, UR5.F32, R161.reuse.F32 ;  /* 0x000000051e1e7c49 */ /* 0x100fe400092000a1 */
[--C-:B------:R-:W-:Y:S02]  /*a7f0*/  FFMA2 R32, R32.F32x2.HI_LO, UR5.F32, R161.reuse.F32 ;  /* 0x0000000520207c49 */ /* 0x100fe400092000a1 */
[----:B------:R-:W-:Y:S01]  /*a800*/  MUFU.EX2 R142, R142 ;  /* 0x0000008e008e7308 */ /* 0x000fe20000000800 */
[--C-:B------:R-:W-:Y:S02]  /*a810*/  FFMA2 R34, R34.F32x2.HI_LO, UR5.F32, R161.reuse.F32 ;  /* 0x0000000522227c49 */ /* 0x100fe400092000a1 */
[----:B------:R-:W-:-:S05]  /*a820*/  FFMA2 R10, R10.F32x2.HI_LO, UR5.F32, R161.F32 ;  /* 0x000000050a0a7c49 */ /* 0x000fca00092000a1 */
        /* <DEDUP_REMOVED lines=10> */
[----:B------:R1:W-:Y:S06]  /*a8d0*/  BAR.ARV R108, 0x40 ;  /* 0x0001006c0000751d */ /* 0x0003ec0000002000 */
[----:B--2---:R-:W-:Y:S01]  /*a8e0*/  F2FP.F16.F32.PACK_AB R107, R147, R146 ;  /* 0x00000092936b723e */ /* 0x004fe200000000ff */
[----:B------:R-:W-:Y:S08]  /*a8f0*/  MUFU.EX2 R118, R118 ;  /* 0x0000007600767308 */ /* 0x000ff00000000800 */
[----:B------:R-:W2:Y:S08]  /*a900*/  MUFU.EX2 R119, R119 ;  /* 0x0000007700777308 */ /* 0x000eb00000000800 */
[----:B------:R-:W-:Y:S01]  /*a910*/  MUFU.EX2 R120, R120 ;  /* 0x0000007800787308 */ /* 0x000fe20000000800 */
[----:B-1----:R-:W-:-:S07]  /*a920*/  F2FP.F16.F32.PACK_AB R108, R117, R116 ;  /* 0x00000074756c723e */ /* 0x002fce00000000ff */
        /* <DEDUP_REMOVED lines=18> */
[----:B------:R-:W-:Y:S01]  /*aa50*/  MUFU.EX2 R149, R149 ;  /* 0x0000009500957308 */ /* 0x000fe20000000800 */
[----:B--2---:R-:W-:-:S04]  /*aa60*/  F2FP.F16.F32.PACK_AB R115, R131, R130 ;  /* 0x000000828373723e */ /* 0x004fc800000000ff */
[----:B------:R1:W-:Y:S01]  /*aa70*/  STTM.x16 tmem[UR4], R100 ;  /* 0x00000064000079ed */ /* 0x0003e20008240004 */
[----:B------:R-:W-:Y:S02]  /*aa80*/  R2UR UR4, R157 ;  /* 0x000000009d0472ca */ /* 0x000fe400000e0000 */
[----:B------:R-:W-:Y:S08]  /*aa90*/  MUFU.EX2 R150, R150 ;  /* 0x0000009600967308 */ /* 0x000ff00000000800 */
[----:B------:R-:W-:Y:S08]  /*aaa0*/  MUFU.EX2 R151, R151 ;  /* 0x0000009700977308 */ /* 0x000ff00000000800 */
[----:B------:R-:W-:Y:S08]  /*aab0*/  MUFU.EX2 R152, R152 ;  /* 0x0000009800987308 */ /* 0x000ff00000000800 */
[----:B------:R-:W-:Y:S08]  /*aac0*/  MUFU.EX2 R153, R153 ;  /* 0x0000009900997308 */ /* 0x000ff00000000800 */
[----:B------:R-:W-:Y:S08]  /*aad0*/  MUFU.EX2 R84, R84 ;  /* 0x0000005400547308 */ /* 0x000ff00000000800 */
[----:B------:R-:W-:Y:S08]  /*aae0*/  MUFU.EX2 R85, R85 ;  /* 0x0000005500557308 */ /* 0x000ff00000000800 */
[----:B------:R-:W-:Y:S01]  /*aaf0*/  MUFU.EX2 R86, R86 ;  /* 0x0000005600567308 */ /* 0x000fe20000000800 */
[----:B-1----:R-:W-:-:S02]  /*ab00*/  FADD2.RM R106, R72.F32x2.HI_LO, 12582912 ;  /* 0x4b400000486a744b */ /* 0x002fc40000204000 */
[----:B------:R-:W-:Y:S02]  /*ab10*/  FADD2.RM R108, R74.F32x2.HI_LO, 12582912 ;  /* 0x4b4000004a6c744b */ /* 0x000fe40000204000 */
[----:B------:R-:W-:-:S03]  /*ab20*/  FFMA2 R102, R76.F32x2.HI_LO, UR5.F32, R161.F32 ;  /* 0x000000054c667c49 */ /* 0x000fc600092000a1 */
[----:B------:R-:W-:Y:S01]  /*ab30*/  MUFU.EX2 R100, R68 ;  /* 0x0000004400647308 */ /* 0x000fe20000000800 */
[----:B------:R-:W-:Y:S02]  /*ab40*/  FADD2 R76, R108.F32x2.HI_LO, -12582912 ;  /* 0xcb4000006c4c744b */ /* 0x000fe40000200000 */
[----:B------:R-:W-:Y:S02]  /*ab50*/  FFMA2 R104, R78.F32x2.HI_LO, UR5.F32, R161.F32 ;  /* 0x000000054e687c49 */ /* 0x000fe400092000a1 */
[----:B------:R-:W-:Y:S02]  /*ab60*/  FADD2 R74, R74.F32x2.HI_LO, -R76.F32x2.HI_LO ;  /* 0x8000004c4a4a724b */ /* 0x000fe40000000000 */
[--C-:B------:R-:W-:Y:S01]  /*ab70*/  FFMA2 R76, R98.F32x2.HI_LO, UR5.F32, R161.reuse.F32 ;  /* 0x00000005624c7c49 */ /* 0x100fe200092000a1 */
[----:B------:R1:W-:Y:S01]  /*ab80*/  MUFU.EX2 R101, R69 ;  /* 0x0000004500657308 */ /* 0x0003e20000000800 */
[--C-:B------:R-:W-:Y:S02]  /*ab90*/  FFMA2 R98, R94.F32x2.HI_LO, UR5.F32, R161.reuse.F32 ;  /* 0x000000055e627c49 */ /* 0x100fe400092000a1 */
[--C-:B------:R-:W-:Y:S01]  /*aba0*/  FFMA2 R110, R36.F32x2.HI_LO, UR5.F32, R161.reuse.F32 ;  /* 0x00000005246e7c49 */ /* 0x100fe200092000a1 */
[----:B------:R-:W-:Y:S01]  /*abb0*/  FMNMX R76, R76, -127, !PT ;  /* 0xc2fe00004c4c7809 */ /* 0x000fe20007800000 */
[--C-:B------:R-:W-:Y:S01]  /*abc0*/  FFMA2 R36, R42.F32x2.HI_LO, UR5.F32, R161.reuse.F32 ;  /* 0x000000052a247c49 */ /* 0x100fe200092000a1 */
[----:B------:R-:W-:Y:S01]  /*abd0*/  FMNMX R77, R77, -127, !PT ;  /* 0xc2fe00004d4d7809 */ /* 0x000fe20007800000 */
[--C-:B------:R-:W-:Y:S01]  /*abe0*/  FFMA2 R42, R48.F32x2.HI_LO, UR5.F32, R161.reuse.F32 ;  /* 0x00000005302a7c49 */ /* 0x100fe200092000a1 */
[----:B------:R-:W-:Y:S01]  /*abf0*/  MUFU.EX2 R102, R102 ;  /* 0x0000006600667308 */ /* 0x000fe20000000800 */
[----:B------:R-:W-:-:S02]  /*ac00*/  FFMA2 R114, R40.F32x2.HI_LO, UR5.F32, R161.F32 ;  /* 0x0000000528727c49 */ /* 0x000fc400092000a1 */
[--C-:B------:R-:W-:Y:S01]  /*ac10*/  FFMA2 R40, R50.F32x2.HI_LO, UR5.F32, R161.reuse.F32 ;  /* 0x0000000532287c49 */ /* 0x100fe200092000a1 */
[----:B------:R-:W-:Y:S01]  /*ac20*/  FMNMX R42, R42, -127, !PT ;  /* 0xc2fe00002a2a7809 */ /* 0x000fe20007800000 */
[--C-:B------:R-:W-:Y:S01]  /*ac30*/  FFMA2 R112, R38.F32x2.HI_LO, UR5.F32, R161.reuse.F32 ;  /* 0x0000000526707c49 */ /* 0x100fe200092000a1 */
[----:B------:R-:W-:Y:S01]  /*ac40*/  FMNMX R43, R43, -127, !PT ;  /* 0xc2fe00002b2b7809 */ /* 0x000fe20007800000 */
[----:B------:R-:W-:Y:S01]  /*ac50*/  FFMA2 R38, R64.F32x2.HI_LO, UR5.F32, R161.F32 ;  /* 0x0000000540267c49 */ /* 0x000fe200092000a1 */
[----:B------:R-:W2:Y:S01]  /*ac60*/  MUFU.EX2 R103, R103 ;  /* 0x0000006700677308 */ /* 0x000ea20000000800 */
[----:B-1----:R-:W-:Y:S01]  /*ac70*/  FADD2 R68, R106.F32x2.HI_LO, -12582912 ;  /* 0xcb4000006a44744b */ /* 0x002fe20000200000 */
[----:B------:R-:W-:Y:S02]  /*ac80*/  FMNMX R40, R40, -127, !PT ;  /* 0xc2fe000028287809 */ /* 0x000fe40007800000 */
[----:B------:R-:W-:Y:S01]  /*ac90*/  FMNMX R41, R41, -127, !PT ;  /* 0xc2fe000029297809 */ /* 0x000fe20007800000 */
[----:B------:R-:W-:Y:S01]  /*aca0*/  FADD2 R72, R72.F32x2.HI_LO, -R68.F32x2.HI_LO ;  /* 0x800000444848724b */ /* 0x000fe20000000000 */
[----:B------:R-:W-:Y:S01]  /*acb0*/  FMNMX R38, R38, -127, !PT ;  /* 0xc2fe000026267809 */ /* 0x000fe20007800000 */
[----:B------:R-:W-:Y:S01]  /*acc0*/  FADD2 R68, R96.F32x2.HI_LO, -12582912 ;  /* 0xcb4000006044744b */ /* 0x000fe20000200000 */
[----:B------:R-:W-:Y:S01]  /*acd0*/  MUFU.EX2 R104, R104 ;  /* 0x0000006800687308 */ /* 0x000fe20000000800 */
[----:B------:R-:W-:-:S02]  /*ace0*/  FMNMX R39, R39, -127, !PT ;  /* 0xc2fe000027277809 */ /* 0x000fc40007800000 */
[----:B------:R-:W-:Y:S02]  /*acf0*/  FADD2 R70, R70.F32x2.HI_LO, -R68.F32x2.HI_LO ;  /* 0x800000444646724b */ /* 0x000fe40000000000 */
[----:B------:R-:W-:Y:S02]  /*ad00*/  FFMA2 R68, R74.F32x2.HI_LO, R163.F32, 0.22756439447402954102 ;  /* 0x3e6906a44a447449 */ /* 0x000fe400012000a3 */
[----:B------:R-:W-:Y:S01]  /*ad10*/  FADD2.RM R64, R38.F32x2.HI_LO, 12582912 ;  /* 0x4b4000002640744b */ /* 0x000fe20000204000 */
[----:B------:R-:W1:Y:S01]  /*ad20*/  MUFU.EX2 R105, R105 ;  /* 0x0000006900697308 */ /* 0x000e620000000800 */
[----:B------:R-:W-:-:S04]  /*ad30*/  FFMA2 R68, R68.F32x2.HI_LO, R74.F32x2.HI_LO, 0.69514614343643188477 ;  /* 0x3f31f51944447449 */ /* 0x000fc8000020004a */
[----:B------:R-:W-:Y:S02]  /*ad40*/  FFMA2 R74, R68.F32x2.HI_LO, R74.F32x2.HI_LO, 1 ;  /* 0x3f800000444a7449 */ /* 0x000fe4000020004a */
[----:B------:R-:W-:Y:S01]  /*ad50*/  FFMA2 R68, R72.F32x2.HI_LO, R163.F32, 0.22756439447402954102 ;  /* 0x3e6906a448447449 */ /* 0x000fe200012000a3 */
[----:B------:R-:W-:Y:S01]  /*ad60*/  MUFU.EX2 R87, R87 ;  /* 0x0000005700577308 */ /* 0x000fe20000000800 */
[----:B------:R-:W-:Y:S02]  /*ad70*/  IMAD R108, R108, 0x800000, R74 ;  /* 0x008000006c6c7824 */ /* 0x000fe400078e024a */
[-C--:B------:R-:W-:Y:S02]  /*ad80*/  FFMA2 R68, R68.F32x2.HI_LO, R72.reuse.F32x2.HI_LO, 0.69514614343643188477 ;  /* 0x3f31f51944447449 */ /* 0x080fe40000200048 */
[----:B------:R-:W-:Y:S02]  /*ad90*/  IMAD R109, R109, 0x800000, R75 ;  /* 0x008000006d6d7824 */ /* 0x000fe400078e024b */
[----:B------:R-:W-:Y:S01]  /*ada0*/  FFMA2 R72, R68.F32x2.HI_LO, R72.F32x2.HI_LO, 1 ;  /* 0x3f80000044487449 */ /* 0x000fe20000200048 */
[----:B------:R-:W-:Y:S01]  /*adb0*/  MUFU.EX2 R88, R88 ;  /* 0x0000005800587308 */ /* 0x000fe20000000800 */
[----:B------:R-:W-:Y:S01]  /*adc0*/  FFMA2 R68, R70.F32x2.HI_LO, R163.F32, 0.22756439447402954102 ;  /* 0x3e6906a446447449 */ /* 0x000fe200012000a3 */
[----:B------:R-:W-:Y:S01]  /*add0*/  F2FP.F16.F32.PACK_AB R74, R109, R108 ;  /* 0x0000006c6d4a723e */ /* 0x000fe200000000ff */
[----:B------:R-:W-:Y:S01]  /*ade0*/  IMAD R106, R106, 0x800000, R72 ;  /* 0x008000006a6a7824 */ /* 0x000fe200078e0248 */
[----:B--2---:R-:W-:Y:S01]  /*adf0*/  F2FP.F16.F32.PACK_AB R72, R103, R102 ;  /* 0x000000666748723e */ /* 0x004fe200000000ff */
[----:B------:R-:W-:-:S02]  /*ae00*/  FFMA2 R68, R68.F32x2.HI_LO, R70.F32x2.HI_LO, 0.69514614343643188477 ;  /* 0x3f31f51944447449 */ /* 0x000fc40000200046 */
[----:B------:R-:W-:Y:S01]  /*ae10*/  IMAD R107, R107, 0x800000, R73 ;  /* 0x008000006b6b7824 */ /* 0x000fe200078e0249 */
[----:B-1----:R-:W-:Y:S01]  /*ae20*/  F2FP.F16.F32.PACK_AB R73, R105, R104 ;  /* 0x000000686949723e */ /* 0x002fe200000000ff */
[----:B------:R-:W1:Y:S01]  /*ae30*/  MUFU.EX2 R89, R89 ;  /* 0x0000005900597308 */ /* 0x000e620000000800 */
[----:B------:R-:W-:Y:S02]  /*ae40*/  FFMA2 R70, R68.F32x2.HI_LO, R70.F32x2.HI_LO, 1 ;  /* 0x3f80000044467449 */ /* 0x000fe40000200046 */
[----:B------:R-:W-:Y:S01]  /*ae50*/  FADD2.RM R68, R76.F32x2.HI_LO, 12582912 ;  /* 0x4b4000004c44744b */ /* 0x000fe20000204000 */
[----:B------:R-:W-:Y:S01]  /*ae60*/  F2FP.F16.F32.PACK_AB R75, R107, R106 ;  /* 0x0000006a6b4b723e */ /* 0x000fe200000000ff */
[----:B------:R-:W-:Y:S01]  /*ae70*/  IMAD R96, R96, 0x800000, R70 ;  /* 0x0080000060607824 */ /* 0x000fe200078e0246 */
[----:B------:R-:W-:Y:S01]  /*ae80*/  F2FP.F16.F32.PACK_AB R70, R153, R152 ;  /* 0x000000989946723e */ /* 0x000fe200000000ff */
[----:B------:R-:W-:Y:S01]  /*ae90*/  FADD2 R78, R68.F32x2.HI_LO, -12582912 ;  /* 0xcb400000444e744b */ /* 0x000fe20000200000 */
[----:B------:R-:W-:Y:S01]  /*aea0*/  MUFU.EX2 R90, R90 ;  /* 0x0000005a005a7308 */ /* 0x000fe20000000800 */
[----:B------:R-:W-:Y:S01]  /*aeb0*/  IMAD R97, R97, 0x800000, R71 ;  /* 0x0080000061617824 */ /* 0x000fe200078e0247 */
[----:B------:R-:W-:Y:S01]  /*aec0*/  F2FP.F16.F32.PACK_AB R71, R101, R100 ;  /* 0x000000646547723e */ /* 0x000fe200000000ff */
[----:B------:R-:W-:-:S03]  /*aed0*/  FADD2 R76, R76.F32x2.HI_LO, -R78.F32x2.HI_LO ;  /* 0x8000004e4c4c724b */ /* 0x000fc60000000000 */
[----:B------:R-:W-:Y:S01]  /*aee0*/  F2FP.F16.F32.PACK_AB R82, R97, R96 ;  /* 0x000000606152723e */ /* 0x000fe200000000ff */
[----:B------:R-:W-:Y:S01]  /*aef0*/  FFMA2 R78, R76.F32x2.HI_LO, R163.F32, 0.22756439447402954102 ;  /* 0x3e6906a44c4e7449 */ /* 0x000fe200012000a3 */
[----:B------:R-:W2:Y:S03]  /*af00*/  MUFU.EX2 R91, R91 ;  /* 0x0000005b005b7308 */ /* 0x000ea60000000800 */
[----:B------:R-:W-:-:S04]  /*af10*/  FFMA2 R78, R78.F32x2.HI_LO, R76.F32x2.HI_LO, 0.69514614343643188477 ;  /* 0x3f31f5194e4e7449 */ /* 0x000fc8000020004c */
[----:B------:R-:W-:Y:S01]  /*af20*/  FFMA2 R76, R78.F32x2.HI_LO, R76.F32x2.HI_LO, 1 ;  /* 0x3f8000004e4c7449 */ /* 0x000fe2000020004c */
[----:B------:R-:W-:Y:S01]  /*af30*/  MUFU.EX2 R92, R92 ;  /* 0x0000005c005c7308 */ /* 0x000fe20000000800 */
[----:B-1----:R-:W-:Y:S02]  /*af40*/  F2FP.F16.F32.PACK_AB R78, R89, R88 ;  /* 0x00000058594e723e */ /* 0x002fe400000000ff */
[----:B------:R-:W-:Y:S01]  /*af50*/  IMAD R94, R68, 0x800000, R76 ;  /* 0x00800000445e7824 */ /* 0x000fe200078e024c */
[----:B------:R-:W-:Y:S01]  /*af60*/  F2FP.F16.F32.PACK_AB R68, R149, R148 ;  /* 0x000000949544723e */ /* 0x000fe200000000ff */
[----:B------:R-:W-:Y:S01]  /*af70*/  IMAD R95, R69, 0x800000, R77 ;  /* 0x00800000455f7824 */ /* 0x000fe200078e024d */
[----:B------:R-:W-:Y:S02]  /*af80*/  F2FP.F16.F32.PACK_AB R69, R151, R150 ;  /* 0x000000969745723e */ /* 0x000fe400000000ff */
[----:B------:R-:W1:Y:S01]  /*af90*/  MUFU.EX2 R93, R93 ;  /* 0x0000005d005d7308 */ /* 0x000e620000000800 */
[----:B------:R-:W-:-:S02]  /*afa0*/  F2FP.F16.F32.PACK_AB R76, R85, R84 ;  /* 0x00000054554c723e */ /* 0x000fc400000000ff */
[----:B------:R-:W-:Y:S02]  /*afb0*/  F2FP.F16.F32.PACK_AB R77, R87, R86 ;  /* 0x00000056574d723e */ /* 0x000fe400000000ff */
[----:B--2---:R-:W-:Y:S02]  /*afc0*/  F2FP.F16.F32.PACK_AB R79, R91, R90 ;  /* 0x0000005a5b4f723e */ /* 0x004fe400000000ff */
[----:B------:R-:W-:Y:S01]  /*afd0*/  F2FP.F16.F32.PACK_AB R83, R95, R94 ;  /* 0x0000005e5f53723e */ /* 0x000fe200000000ff */
        /* <DEDUP_REMOVED lines=19> */
[--C-:B------:R-:W-:Y:S02]  /*b110*/  FFMA2 R44, R66.F32x2.HI_LO, UR5.F32, R161.reuse.F32 ;  /* 0x00000005422c7c49 */ /* 0x100fe400092000a1 */
[--C-:B------:R-:W-:Y:S02]  /*b120*/  FFMA2 R72, R46.F32x2.HI_LO, UR5.F32, R161.reuse.F32 ;  /* 0x000000052e487c49 */ /* 0x100fe400092000a1 */
[--C-:B------:R-:W-:Y:S01]  /*b130*/  FFMA2 R66, R62.F32x2.HI_LO, UR5.F32, R161.reuse.F32 ;  /* 0x000000053e427c49 */ /* 0x100fe200092000a1 */
[----:B------:R-:W-:Y:S01]  /*b140*/  FMNMX R44, R44, -127, !PT ;  /* 0xc2fe00002c2c7809 */ /* 0x000fe20007800000 */
[--C-:B------:R-:W-:Y:S01]  /*b150*/  FFMA2 R78, R4.F32x2.HI_LO, UR5.F32, R161.reuse.F32 ;  /* 0x00000005044e7c49 */ /* 0x100fe200092000a1 */
[----:B------:R1:W-:Y:S01]  /*b160*/  MUFU.EX2 R69, R37 ;  /* 0x0000002500457308 */ /* 0x0003e20000000800 */
[----:B------:R-:W-:Y:S01]  /*b170*/  FMNMX R45, R45, -127, !PT ;  /* 0xc2fe00002d2d7809 */ /* 0x000fe20007800000 */
[----:B------:R-:W-:-:S02]  /*b180*/  FFMA2 R80, R6.F32x2.HI_LO, UR5.F32, R161.F32 ;  /* 0x0000000506507c49 */ /* 0x000fc400092000a1 */
[----:B------:R-:W-:-:S04]  /*b190*/  FFMA2 R82, R8.F32x2.HI_LO, UR5.F32, R161.F32 ;  /* 0x0000000508527c49 */ /* 0x000fc800092000a1 */
[----:B------:R-:W-:Y:S08]  /*b1a0*/  MUFU.EX2 R70, R70 ;  /* 0x0000004600467308 */ /* 0x000ff00000000800 */
[----:B------:R-:W2:Y:S01]  /*b1b0*/  MUFU.EX2 R71, R71 ;  /* 0x0000004700477308 */ /* 0x000ea20000000800 */
[----:B-1----:R-:W-:-:S04]  /*b1c0*/  FADD2 R36, R76.F32x2.HI_LO, -12582912 ;  /* 0xcb4000004c24744b */ /* 0x002fc80000200000 */
[----:B------:R-:W-:Y:S02]  /*b1d0*/  FADD2 R42, R42.F32x2.HI_LO, -R36.F32x2.HI_LO ;  /* 0x800000242a2a724b */ /* 0x000fe40000000000 */
[----:B------:R-:W-:Y:S01]  /*b1e0*/  FADD2 R36, R74.F32x2.HI_LO, -12582912 ;  /* 0xcb4000004a24744b */ /* 0x000fe20000200000 */
[----:B------:R-:W-:Y:S03]  /*b1f0*/  MUFU.EX2 R72, R72 ;  /* 0x0000004800487308 */ /* 0x000fe60000000800 */
[----:B------:R-:W-:Y:S02]  /*b200*/  FADD2 R40, R40.F32x2.HI_LO, -R36.F32x2.HI_LO ;  /* 0x800000242828724b */ /* 0x000fe40000000000 */
[----:B------:R-:W-:-:S03]  /*b210*/  FADD2 R36, R64.F32x2.HI_LO, -12582912 ;  /* 0xcb4000004024744b */ /* 0x000fc60000200000 */
[----:B------:R-:W1:Y:S01]  /*b220*/  MUFU.EX2 R73, R73 ;  /* 0x0000004900497308 */ /* 0x000e620000000800 */
[----:B------:R-:W-:Y:S02]  /*b230*/  FADD2 R38, R38.F32x2.HI_LO, -R36.F32x2.HI_LO ;  /* 0x800000242626724b */ /* 0x000fe40000000000 */
[----:B------:R-:W-:-:S04]  /*b240*/  FFMA2 R36, R42.F32x2.HI_LO, R163.F32, 0.22756439447402954102 ;  /* 0x3e6906a42a247449 */ /* 0x000fc800012000a3 */
[-C--:B------:R-:W-:Y:S01]  /*b250*/  FFMA2 R36, R36.F32x2.HI_LO, R42.reuse.F32x2.HI_LO, 0.69514614343643188477 ;  /* 0x3f31f51924247449 */ /* 0x080fe2000020002a */
[----:B------:R-:W3:Y:S03]  /*b260*/  MUFU.EX2 R55, R55 ;  /* 0x0000003700377308 */ /* 0x000ee60000000800 */
[----:B------:R-:W-:Y:S02]  /*b270*/  FFMA2 R42, R36.F32x2.HI_LO, R42.F32x2.HI_LO, 1 ;  /* 0x3f800000242a7449 */ /* 0x000fe4000020002a */
[----:B------:R-:W-:Y:S02]  /*b280*/  FFMA2 R36, R40.F32x2.HI_LO, R163.F32, 0.22756439447402954102 ;  /* 0x3e6906a428247449 */ /* 0x000fe400012000a3 */
[----:B------:R-:W-:Y:S01]  /*b290*/  IMAD R76, R76, 0x800000, R42 ;  /* 0x008000004c4c7824 */ /* 0x000fe200078e022a */
[----:B------:R-:W-:Y:S01]  /*b2a0*/  MUFU.EX2 R56, R56 ;  /* 0x0000003800387308 */ /* 0x000fe20000000800 */
[----:B------:R-:W-:-:S02]  /*b2b0*/  FFMA2 R36, R36.F32x2.HI_LO, R40.F32x2.HI_LO, 0.69514614343643188477 ;  /* 0x3f31f51924247449 */ /* 0x000fc40000200028 */
[----:B------:R-:W-:Y:S02]  /*b2c0*/  IMAD R77, R77, 0x800000, R43 ;  /* 0x008000004d4d7824 */ /* 0x000fe400078e022b */
[----:B------:R-:W-:Y:S02]  /*b2d0*/  FFMA2 R40, R36.F32x2.HI_LO, R40.F32x2.HI_LO, 1 ;  /* 0x3f80000024287449 */ /* 0x000fe40000200028 */
[----:B------:R-:W-:Y:S01]  /*b2e0*/  FADD2.RM R36, R44.F32x2.HI_LO, 12582912 ;  /* 0x4b4000002c24744b */ /* 0x000fe20000204000 */
[----:B------:R-:W4:Y:S01]  /*b2f0*/  MUFU.EX2 R57, R57 ;  /* 0x0000003900397308 */ /* 0x000f220000000800 */
[----:B------:R-:W-:Y:S01]  /*b300*/  IMAD R74, R74, 0x800000, R40 ;  /* 0x008000004a4a7824 */ /* 0x000fe200078e0228 */
[----:B--2---:R-:W-:Y:S01]  /*b310*/  F2FP.F16.F32.PACK_AB R40, R71, R70 ;  /* 0x000000464728723e */ /* 0x004fe200000000ff */
[----:B------:R-:W-:Y:S02]  /*b320*/  FADD2 R46, R36.F32x2.HI_LO, -12582912 ;  /* 0xcb400000242e744b */ /* 0x000fe40000200000 */
[----:B------:R-:W-:Y:S01]  /*b330*/  IMAD R75, R75, 0x800000, R41 ;  /* 0x008000004b4b7824 */ /* 0x000fe200078e0229 */
[----:B-1----:R-:W-:Y:S01]  /*b340*/  F2FP.F16.F32.PACK_AB R41, R73, R72 ;  /* 0x000000484929723e */ /* 0x002fe200000000ff */
[----:B------:R-:W-:Y:S01]  /*b350*/  FADD2 R44, R44.F32x2.HI_LO, -R46.F32x2.HI_LO ;  /* 0x8000002e2c2c724b */ /* 0x000fe20000000000 */
[----:B------:R-:W-:Y:S01]  /*b360*/  MUFU.EX2 R58, R58 ;  /* 0x0000003a003a7308 */ /* 0x000fe20000000800 */
[----:B------:R-:W-:Y:S01]  /*b370*/  FFMA2 R46, R38.F32x2.HI_LO, R163.F32, 0.22756439447402954102 ;  /* 0x3e6906a4262e7449 */ /* 0x000fe200012000a3 */
[----:B------:R-:W-:-:S02]  /*b380*/  F2FP.F16.F32.PACK_AB R42, R77, R76 ;  /* 0x0000004c4d2a723e */ /* 0x000fc400000000ff */
[----:B------:R-:W-:Y:S01]  /*b390*/  F2FP.F16.F32.PACK_AB R43, R75, R74 ;  /* 0x0000004a4b2b723e */ /* 0x000fe200000000ff */
[----:B------:R-:W-:-:S03]  /*b3a0*/  FFMA2 R46, R46.F32x2.HI_LO, R38.F32x2.HI_LO, 0.69514614343643188477 ;  /* 0x3f31f5192e2e7449 */ /* 0x000fc60000200026 */
[----:B------:R-:W1:Y:S01]  /*b3b0*/  MUFU.EX2 R59, R59 ;  /* 0x0000003b003b7308 */ /* 0x000e620000000800 */
[----:B------:R-:W-:Y:S02]  /*b3c0*/  FFMA2 R38, R46.F32x2.HI_LO, R38.F32x2.HI_LO, 1 ;  /* 0x3f8000002e267449 */ /* 0x000fe40000200026 */
[----:B------:R-:W-:Y:S02]  /*b3d0*/  FFMA2 R46, R44.F32x2.HI_LO, R163.F32, 0.22756439447402954102 ;  /* 0x3e6906a42c2e7449 */ /* 0x000fe400012000a3 */
[----:B------:R-:W-:Y:S01]  /*b3e0*/  IMAD R64, R64, 0x800000, R38 ;  /* 0x0080000040407824 */ /* 0x000fe200078e0226 */
[----:B------:R-:W-:Y:S01]  /*b3f0*/  F2FP.F16.F32.PACK_AB R38, R115, R114 ;  /* 0x000000727326723e */ /* 0x000fe200000000ff */
[----:B------:R-:W-:Y:S01]  /*b400*/  FFMA2 R46, R46.F32x2.HI_LO, R44.F32x2.HI_LO, 0.69514614343643188477 ;  /* 0x3f31f5192e2e7449 */ /* 0x000fe2000020002c */
[----:B------:R-:W-:Y:S01]  /*b410*/  MUFU.EX2 R60, R60 ;  /* 0x0000003c003c7308 */ /* 0x000fe20000000800 */
[----:B------:R-:W-:Y:S01]  /*b420*/  IMAD R65, R65, 0x800000, R39 ;  /* 0x0080000041417824 */ /* 0x000fe200078e0227 */
[----:B------:R-:W-:Y:S01]  /*b430*/  F2FP.F16.F32.PACK_AB R39, R69, R68 ;  /* 0x000000444527723e */ /* 0x000fe200000000ff */
[----:B------:R-:W-:Y:S01]  /*b440*/  FFMA2 R62, R46.F32x2.HI_LO, R44.F32x2.HI_LO, 1 ;  /* 0x3f8000002e3e7449 */ /* 0x000fe2000020002c */
[----:B------:R-:W-:-:S02]  /*b450*/  F2FP.F16.F32.PACK_AB R44, R53, R52 ;  /* 0x00000034352c723e */ /* 0x000fc400000000ff */
[----:B---3--:R-:W-:Y:S01]  /*b460*/  F2FP.F16.F32.PACK_AB R45, R55, R54 ;  /* 0x00000036372d723e */ /* 0x008fe200000000ff */
[----:B------:R-:W-:Y:S01]  /*b470*/  IMAD R62, R36, 0x800000, R62 ;  /* 0x00800000243e7824 */ /* 0x000fe200078e023e */
[----:B------:R-:W2:Y:S01]  /*b480*/  MUFU.EX2 R61, R61 ;  /* 0x0000003d003d7308 */ /* 0x000ea20000000800 */
[----:B------:R-:W-:Y:S01]  /*b490*/  IMAD R63, R37, 0x800000, R63 ;  /* 0x00800000253f7824 */ /* 0x000fe200078e023f */
[----:B------:R-:W-:Y:S02]  /*b4a0*/  F2FP.F16.F32.PACK_AB R36, R111, R110 ;  /* 0x0000006e6f24723e */ /* 0x000fe400000000ff */
[----:B------:R-:W-:Y:S02]  /*b4b0*/  F2FP.F16.F32.PACK_AB R37, R113, R112 ;  /* 0x000000707125723e */ /* 0x000fe400000000ff */
[----:B----4-:R-:W-:Y:S02]  /*b4c0*/  F2FP.F16.F32.PACK_AB R46, R57, R56 ;  /* 0x00000038392e723e */ /* 0x010fe400000000ff */
[----:B------:R-:W-:Y:S01]  /*b4d0*/  MUFU.EX2 R66, R66 ;  /* 0x0000004200427308 */ /* 0x000fe20000000800 */
[----:B-1----:R-:W-:-:S02]  /*b4e0*/  F2FP.F16.F32.PACK_AB R47, R59, R58 ;  /* 0x0000003a3b2f723e */ /* 0x002fc400000000ff */
[----:B------:R-:W-:Y:S02]  /*b4f0*/  F2FP.F16.F32.PACK_AB R50, R65, R64 ;  /* 0x000000404132723e */ /* 0x000fe400000000ff */
[----:B------:R-:W-:-:S03]  /*b500*/  F2FP.F16.F32.PACK_AB R51, R63, R62 ;  /* 0x0000003e3f33723e */ /* 0x000fc600000000ff */
[----:B------:R-:W1:Y:S01]  /*b510*/  MUFU.EX2 R67, R67 ;  /* 0x0000004300437308 */ /* 0x000e620000000800 */
[----:B--2---:R-:W-:-:S07]  /*b520*/  F2FP.F16.F32.PACK_AB R48, R61, R60 ;  /* 0x0000003c3d30723e */ /* 0x004fce00000000ff */
[----:B------:R-:W-:Y:S08]  /*b530*/  MUFU.EX2 R78, R78 ;  /* 0x0000004e004e7308 */ /* 0x000ff00000000800 */
[----:B------:R-:W2:Y:S01]  /*b540*/  MUFU.EX2 R79, R79 ;  /* 0x0000004f004f7308 */ /* 0x000ea20000000800 */
[----:B-1----:R-:W-:-:S04]  /*b550*/  F2FP.F16.F32.PACK_AB R49, R67, R66 ;  /* 0x000000424331723e */ /* 0x002fc800000000ff */
[----:B------:R1:W-:Y:S01]  /*b560*/  STTM.x16 tmem[UR4], R36 ;  /* 0x00000024000079ed */ /* 0x0003e20008240004 */
[----:B------:R-:W-:Y:S01]  /*b570*/  R2UR UR4, R158 ;  /* 0x000000009e0472ca */ /* 0x000fe200000e0000 */
[----:B------:R-:W3:Y:S01]  /*b580*/  FENCE.VIEW.ASYNC.T ;  /* 0x00000000000073c6 */ /* 0x000ee20000000200 */
[----:B------:R-:W-:Y:S08]  /*b590*/  MUFU.EX2 R80, R80 ;  /* 0x0000005000507308 */ /* 0x000ff00000000800 */
[----:B------:R-:W4:Y:S01]  /*b5a0*/  MUFU.EX2 R81, R81 ;  /* 0x0000005100517308 */ /* 0x000f220000000800 */
[----:B--2---:R-:W-:-:S07]  /*b5b0*/  F2FP.F16.F32.PACK_AB R4, R79, R78 ;  /* 0x0000004e4f04723e */ /* 0x004fce00000000ff */
[----:B------:R-:W-:Y:S08]  /*b5c0*/  MUFU.EX2 R82, R82 ;  /* 0x0000005200527308 */ /* 0x000ff00000000800 */
[----:B------:R-:W2:Y:S01]  /*b5d0*/  MUFU.EX2 R83, R83 ;  /* 0x0000005300537308 */ /* 0x000ea20000000800 */
[----:B----4-:R-:W-:-:S07]  /*b5e0*/  F2FP.F16.F32.PACK_AB R5, R81, R80 ;  /* 0x000000505105723e */ /* 0x010fce00000000ff */
[----:B------:R-:W-:Y:S08]  /*b5f0*/  MUFU.EX2 R20, R20 ;  /* 0x0000001400147308 */ /* 0x000ff00000000800 */
[----:B------:R-:W4:Y:S01]  /*b600*/  MUFU.EX2 R21, R21 ;  /* 0x0000001500157308 */ /* 0x000f220000000800 */
[----:B--2---:R-:W-:-:S07]  /*b610*/  F2FP.F16.F32.PACK_AB R6, R83, R82 ;  /* 0x000000525306723e */ /* 0x004fce00000000ff */
[----:B------:R-:W-:Y:S01]  /*b620*/  MUFU.EX2 R22, R22 ;  /* 0x0000001600167308 */ /* 0x000fe20000000800 */
[--C-:B-1----:R-:W-:Y:S02]  /*b630*/  FFMA2 R38, R12.F32x2.HI_LO, UR5.F32, R161.reuse.F32 ;  /* 0x000000050c267c49 */ /* 0x102fe400092000a1 */
[----:B------:R-:W-:Y:S02]  /*b640*/  IMAD.MOV.U32 R46, RZ, RZ, 0x1 ;  /* 0x00000001ff2e7424 */ /* 0x000fe400078e00ff */
[--C-:B------:R-:W-:Y:S02]  /*b650*/  FFMA2 R40, R14.F32x2.HI_LO, UR5.F32, R161.reuse.F32 ;  /* 0x000000050e287c49 */ /* 0x100fe400092000a1 */
[--C-:B------:R-:W-:Y:S01]  /*b660*/  FFMA2 R42, R16.F32x2.HI_LO, UR5.F32, R161.reuse.F32 ;  /* 0x00000005102a7c49 */ /* 0x100fe200092000a1 */
[----:B---3--:R1:W-:Y:S01]  /*b670*/  SYNCS.ARRIVE.TRANS64.RED.ART0 RZ, [UR13], R46 ;  /* 0x0000002effff79a7 */ /* 0x0083e2000850040d */
[----:B------:R-:W-:Y:S01]  /*b680*/  FFMA2 R44, R18.F32x2.HI_LO, UR5.F32, R161.F32 ;  /* 0x00000005122c7c49 */ /* 0x000fe200092000a1 */
[----:B------:R-:W-:Y:S01]  /*b690*/  MUFU.EX2 R36, R10 ;  /* 0x0000000a00247308 */ /* 0x000fe20000000800 */
[----:B----4-:R-:W-:-:S07]  /*b6a0*/  F2FP.F16.F32.PACK_AB R12, R21, R20 ;  /* 0x00000014150c723e */ /* 0x010fce00000000ff */
[----:B------:R-:W2:Y:S08]  /*b6b0*/  MUFU.EX2 R37, R11 ;  /* 0x0000000b00257308 */ /* 0x000eb00000000800 */
[----:B------:R-:W-:Y:S08]  /*b6c0*/  MUFU.EX2 R38, R38 ;  /* 0x0000002600267308 */ /* 0x000ff00000000800 */
[----:B------:R-:W3:Y:S01]  /*b6d0*/  MUFU.EX2 R39, R39 ;  /* 0x0000002700277308 */ /* 0x000ee20000000800 */
[----:B--2---:R-:W-:-:S07]  /*b6e0*/  F2FP.F16.F32.PACK_AB R7, R37, R36 ;  /* 0x000000242507723e */ /* 0x004fce00000000ff */
[----:B------:R-:W-:Y:S08]  /*b6f0*/  MUFU.EX2 R40, R40 ;  /* 0x0000002800287308 */ /* 0x000ff00000000800 */
[----:B------:R-:W2:Y:S01]  /*b700*/  MUFU.EX2 R41, R41 ;  /* 0x0000002900297308 */ /* 0x000ea20000000800 */
[----:B---3--:R-:W-:-:S07]  /*b710*/  F2FP.F16.F32.PACK_AB R8, R39, R38 ;  /* 0x000000262708723e */ /* 0x008fce00000000ff */
[----:B------:R-:W-:Y:S08]  /*b720*/  MUFU.EX2 R42, R42 ;  /* 0x0000002a002a7308 */ /* 0x000ff00000000800 */
[----:B------:R-:W3:Y:S01]  /*b730*/  MUFU.EX2 R43, R43 ;  /* 0x0000002b002b7308 */ /* 0x000ee20000000800 */
[----:B--2---:R-:W-:-:S07]  /*b740*/  F2FP.F16.F32.PACK_AB R9, R41, R40 ;  /* 0x000000282909723e */ /* 0x004fce00000000ff */
[----:B------:R-:W-:Y:S08]  /*b750*/  MUFU.EX2 R44, R44 ;  /* 0x0000002c002c7308 */ /* 0x000ff00000000800 */
[----:B------:R-:W2:Y:S01]  /*b760*/  MUFU.EX2 R45, R45 ;  /* 0x0000002d002d7308 */ /* 0x000ea20000000800 */
[----:B---3--:R-:W-:-:S07]  /*b770*/  F2FP.F16.F32.PACK_AB R10, R43, R42 ;  /* 0x0000002a2b0a723e */ /* 0x008fce00000000ff */
[----:B------:R-:W3:Y:S08]  /*b780*/  MUFU.EX2 R23, R23 ;  /* 0x0000001700177308 */ /* 0x000ef00000000800 */
[----:B------:R-:W-:Y:S01]  /*b790*/  MUFU.EX2 R24, R24 ;  /* 0x0000001800187308 */ /* 0x000fe20000000800 */
[----:B--2---:R-:W-:-:S07]  /*b7a0*/  F2FP.F16.F32.PACK_AB R11, R45, R44 ;  /* 0x0000002c2d0b723e */ /* 0x004fce00000000ff */
        /* <DEDUP_REMOVED lines=16> */
[----:B--2---:R-:W-:Y:S02]  /*b8b0*/  F2FP.F16.F32.PACK_AB R18, R33, R32 ;  /* 0x000000202112723e */ /* 0x004fe400000000ff */
[----:B---3--:R-:W-:-:S04]  /*b8c0*/  F2FP.F16.F32.PACK_AB R19, R35, R34 ;  /* 0x000000222313723e */ /* 0x008fc800000000ff */
[----:B------:R1:W-:Y:S01]  /*b8d0*/  STTM.x16 tmem[UR4], R4 ;  /* 0x00000004000079ed */ /* 0x0003e20008240004 */
[----:B------:R-:W-:Y:S01]  /*b8e0*/  USHF.L.U32 UR4, UR10, 0x1f, URZ ;  /* 0x0000001f0a047899 */ /* 0x000fe200080006ff */
[----:B------:R-:W2:Y:S02]  /*b8f0*/  FENCE.VIEW.ASYNC.T ;  /* 0x00000000000073c6 */ /* 0x000ea40000000200 */
[----:B--2---:R-:W-:-:S03]  /*b900*/  NOP ;  /* 0x0000000000007918 */ /* 0x004fc60000000000 */
[----:B------:R-:W-:Y:S01]  /*b910*/  IMAD.U32 R47, RZ, RZ, UR4 ;  /* 0x00000004ff2f7e24 */ /* 0x000fe2000f8e00ff */
[----:B------:R1:W-:Y:S03]  /*b920*/  @P0 SYNCS.ARRIVE.TRANS64.RED.ART0 RZ, [UR9], R46 ;  /* 0x0000002effff09a7 */ /* 0x0003e60008500409 */
[----:B------:R-:W2:Y:S02]  /*b930*/  SYNCS.PHASECHK.TRANS64.TRYWAIT P0, [UR7+0xe8], R47 ;  /* 0x0000e82fff0075a7 */ /* 0x000ea40008001107 */
[----:B-12---:R-:W-:Y:S05]  /*b940*/  @!P0 BRA `(.L_x_70) ;  /* 0x00000030003c8947 */ /* 0x006fea0003800000 */
.L_x_140:
[----:B------:R-:W-:Y:S01]  /*b950*/  MOV R165, UR12 ;  /* 0x0000000c00a57c02 */ /* 0x000fe20008000f00 */
[----:B------:R-:W-:Y:S01]  /*b960*/  FMUL R164, R164, R3 ;  /* 0x00000003a4a47220 */ /* 0x000fe20000400000 */
[----:B------:R-:W-:Y:S01]  /*b970*/  FADD2 R134, R134.F32x2.HI_LO, R142.F32x2.HI_LO ;  /* 0x0000008e8686724b */ /* 0x000fe20000000000 */
[----:B------:R-:W-:Y:S01]  /*b980*/  UIADD3 UR8, UPT, UPT, UR8, 0x1, URZ ;  /* 0x0000000108087890 */ /* 0x000fe2000fffe0ff */
[----:B------:R-:W-:Y:S01]  /*b990*/  FADD2 R136, R136.F32x2.HI_LO, R144.F32x2.HI_LO ;  /* 0x000000908888724b */ /* 0x000fe20000000000 */
[----:B------:R-:W-:Y:S01]  /*b9a0*/  MOV R162, R155 ;  /* 0x0000009b00a27202 */ /* 0x000fe20000000f00 */
[----:B------:R-:W-:Y:S01]  /*b9b0*/  FADD2 R164, R164.F32x2.HI_LO, R132.F32x2.HI_LO ;  /* 0x00000084a4a4724b */ /* 0x000fe20000000000 */
[----:B------:R-:W-:Y:S01]  /*b9c0*/  UISETP.NE.AND UP0, UPT, UR8, URZ, UPT ;  /* 0x000000ff0800728c */ /* 0x000fe2000bf05270 */
        /* <DEDUP_REMOVED lines=65> */
.L_x_68:
[----:B-1----:R-:W1:Y:S01]  /*bde0*/  S2R R4, SR_TID.X ;  /* 0x0000000000047919 */ /* 0x002e620000002100 */
[----:B------:R-:W2:Y:S01]  /*bdf0*/  S2UR UR4, SR_CgaCtaId ;  /* 0x00000000000479c3 */ /* 0x000ea20000008800 */
[----:B------:R-:W-:Y:S01]  /*be00*/  UMOV UR5, 0x400 ;  /* 0x0000040000057882 */ /* 0x000fe20000000000 */
[----:B------:R-:W-:Y:S01]  /*be10*/  MOV R2, UR14 ;  /* 0x0000000e00027c02 */ /* 0x000fe20008000f00 */
[----:B--2---:R-:W-:Y:S01]  /*be20*/  ULEA UR4, UR4, UR5, 0x18 ;  /* 0x0000000504047291 */ /* 0x004fe2000f8ec0ff */
[----:B-1----:R-:W-:-:S05]  /*be30*/  IMAD.SHL.U32 R4, R4, 0x4, RZ ;  /* 0x0000000404047824 */ /* 0x002fca00078e00ff */
[----:B------:R-:W-:-:S05]  /*be40*/  LOP3.LUT R4, R4, 0x1fc, RZ, 0xc0, !PT ;  /* 0x000001fc04047812 */ /* 0x000fca00078ec0ff */
[----:B------:R1:W-:Y:S04]  /*be50*/  STS [R4+UR4+0x12c], R3 ;  /* 0x00012c0304007988 */ /* 0x0003e80008000804 */
[----:B------:R1:W-:Y:S01]  /*be60*/  STS [R4+UR4+0x32c], R155 ;  /* 0x00032c9b04007988 */ /* 0x0003e20008000804 */
[----:B------:R1:W-:Y:S06]  /*be70*/  BAR.ARV R2, 0x40 ;  /* 0x000100020000751d */ /* 0x0003ec0000002000 */
.L_x_60:
[----:B-12-45:R-:W1:Y:S01]  /*be80*/  S2R R3, SR_CgaCtaId ;  /* 0x0000000000037919 */ /* 0x036e620000008800 */
[----:B------:R-:W-:Y:S01]  /*be90*/  USHF.L.U32 UR4, UR10, 0x1f, URZ ;  /* 0x0000001f0a047899 */ /* 0x000fe200080006ff */
[----:B------:R-:W-:-:S04]  /*bea0*/  MOV R2, 0x400 ;  /* 0x0000040000027802 */ /* 0x000fc80000000f00 */
[----:B-1----:R-:W-:Y:S01]  /*beb0*/  LEA R3, R3, R2, 0x18 ;  /* 0x0000000203037211 */ /* 0x002fe200078ec0ff */
[----:B------:R-:W-:-:S04]  /*bec0*/  IMAD.U32 R2, RZ, RZ, UR4 ;  /* 0x00000004ff027e24 */ /* 0x000fc8000f8e00ff */
[----:B------:R-:W1:Y:S02]  /*bed0*/  SYNCS.PHASECHK.TRANS64.TRYWAIT P0, [R3+URZ+0xe8], R2 ;  /* 0x0000e802030075a7 */ /* 0x000e6400080011ff */
[----:B-1----:R-:W-:Y:S05]  /*bee0*/  @!P0 BRA `(.L_x_72) ;  /* 0x0000002800f48947 */ /* 0x002fea0003800000 */
.L_x_142:
[----:B------:R-:W-:Y:S06]  /*bef0*/  BAR.ARV 0x2, 0x120 ;  /* 0x0084800000007b1d */ /* 0x000fec0000002000 */
[----:B------:R-:W-:Y:S05]  /*bf00*/  BRA `(.L_x_73) ;  /* 0x0000000000347947 */ /* 0x000fea0003800000 */
.L_x_58:
[----:B------:R-:W-:Y:S05]  /*bf10*/  BRA.U UP1, `(.L_x_74) ;  /* 0x00000001012c7547 */ /* 0x000fea000b800000 */
[----:B-1----:R-:W1:Y:S01]  /*bf20*/  S2UR UR4, SR_CgaCtaId ;  /* 0x00000000000479c3 */ /* 0x002e620000008800 */
        /* <DEDUP_REMOVED lines=10> */
.L_x_74:
[----:B------:R-:W-:Y:S01]  /*bfd0*/  NOP ;  /* 0x0000000000007918 */ /* 0x000fe20000000000 */
.L_x_73:
[----:B------:R-:W-:Y:S02]  /*bfe0*/  UISETP.NE.AND UP0, UPT, UR74, 0xc, UPT ;  /* 0x0000000c4a00788c */ /* 0x000fe4000bf05270 */
[----:B-1----:R-:W-:-:S04]  /*bff0*/  ULOP3.LUT UR4, UR74, 0xfffffffc, URZ, 0xc0, !UPT ;  /* 0xfffffffc4a047892 */ /* 0x002fc8000f8ec0ff */
[----:B------:R-:W-:-:S03]  /*c000*/  UISETP.NE.AND UP1, UPT, UR4, 0x8, UPT ;  /* 0x000000080400788c */ /* 0x000fc6000bf25270 */
[----:B------:R-:W-:Y:S08]  /*c010*/  BRA.U UP0, `(.L_x_75) ;  /* 0x00000001002c7547 */ /* 0x000ff0000b800000 */
        /* <DEDUP_REMOVED lines=11> */
.L_x_75:
[----:B------:R-:W-:Y:S01]  /*c0d0*/  NOP ;  /* 0x0000000000007918 */ /* 0x000fe20000000000 */
[----:B------:R-:W-:Y:S05]  /*c0e0*/  BRA.U UP1, `(.L_x_76) ;  /* 0x0000001901d87547 */ /* 0x000fea000b800000 */
[----:B------:R-:W-:-:S08]  /*c0f0*/  NOP ;  /* 0x0000000000007918 */ /* 0x000fd00000000000 */
[----:B------:R-:W1:-:S00]  /*c100*/  USETMAXREG.DEALLOC.CTAPOOL 0x50 ;  /* 0x00000050000079c8 */ /* 0x000e4000080e0500 */
[----:B------:R-:W2:Y:S01]  /*c110*/  S2UR UR19, SR_CTAID.X ;  /* 0x00000000001379c3 */ /* 0x000ea20000002500 */
[----:B-1----:R-:W2:Y:S01]  /*c120*/  LDCU UR4, c[0x0][0x640] ;  /* 0x0000c800ff0477ac */ /* 0x002ea20008000800 */
[----:B------:R-:W-:Y:S01]  /*c130*/  R2UR UR15, R0 ;  /* 0x00000000000f72ca */ /* 0x000fe200000e0000 */
[----:B--2345:R-:W1:Y:S01]  /*c140*/  S2R R3, SR_TID.X ;  /* 0x0000000000037919 */ /* 0x03ce620000002100 */
[----:B------:R-:W-:Y:S01]  /*c150*/  IMAD.MOV.U32 R0, RZ, RZ, 0x1 ;  /* 0x00000001ff007424 */ /* 0x000fe200078e00ff */
[----:B------:R-:W2:Y:S01]  /*c160*/  LDCU.U8 UR8, c[0x0][0x644] ;  /* 0x0000c880ff0877ac */ /* 0x000ea20008000000 */
[----:B------:R-:W-:Y:S01]  /*c170*/  IMAD.MOV.U32 R8, RZ, RZ, 0x1 ;  /* 0x00000001ff087424 */ /* 0x000fe200078e00ff */
[----:B------:R-:W3:Y:S01]  /*c180*/  LDCU.U8 UR7, c[0x0][0x645] ;  /* 0x0000c8a0ff0777ac */ /* 0x000ee20008000000 */
[----:B------:R-:W4:Y:S01]  /*c190*/  LDCU UR6, c[0x0][0x654] ;  /* 0x0000ca80ff0677ac */ /* 0x000f220008000800 */
[----:B------:R-:W5:Y:S01]  /*c1a0*/  LDCU.U8 UR13, c[0x0][0x638] ;  /* 0x0000c700ff0d77ac */ /* 0x000f620008000000 */
[----:B------:R-:W5:Y:S01]  /*c1b0*/  LDCU.U8 UR14, c[0x0][0x650] ;  /* 0x0000ca00ff0e77ac */ /* 0x000f620008000000 */
[----:B------:R-:W-:Y:S01]  /*c1c0*/  UIMAD.WIDE.U32 UR4, UR19, UR4, URZ ;  /* 0x00000004130472a5 */ /* 0x000fe2000f8e00ff */
[----:B------:R-:W3:Y:S03]  /*c1d0*/  LDCU.U8 UR11, c[0x0][0x639] ;  /* 0x0000c720ff0b77ac */ /* 0x000ee60008000000 */
[----:B------:R-:W-:Y:S01]  /*c1e0*/  UIADD3 UR4, UPT, UPT, -UR5, UR19, URZ ;  /* 0x0000001305047290 */ /* 0x000fe2000fffe1ff */
[----:B------:R-:W3:Y:S01]  /*c1f0*/  LDCU.U8 UR12, c[0x0][0x651] ;  /* 0x0000ca20ff0c77ac */ /* 0x000ee20008000000 */
[C---:B-1----:R-:W-:Y:S01]  /*c200*/  IMAD.SHL.U32 R5, R3.reuse, 0x80, RZ ;  /* 0x0000008003057824 */ /* 0x042fe200078e00ff */
[----:B------:R-:W-:Y:S01]  /*c210*/  LOP3.LUT R2, R3, 0x7f, RZ, 0xc0, !PT ;  /* 0x0000007f03027812 */ /* 0x000fe200078ec0ff */
[----:B--2---:R-:W-:Y:S01]  /*c220*/  USHF.R.U32.HI UR4, URZ, UR8, UR4 ;  /* 0x00000008ff047299 */ /* 0x004fe20008011604 */
[----:B------:R-:W1:Y:S02]  /*c230*/  LDCU.64 UR8, c[0x0][0x630] ;  /* 0x0000c600ff0877ac */ /* 0x000e640008000a00 */
[----:B------:R-:W-:-:S02]  /*c240*/  LOP3.LUT R5, R5, 0xf80, RZ, 0xc0, !PT ;  /* 0x00000f8005057812 */ /* 0x000fc400078ec0ff */
[----:B------:R-:W-:Y:S01]  /*c250*/  SHF.R.U32.HI R40, RZ, 0x5, R2 ;  /* 0x00000005ff287819 */ /* 0x000fe20000011602 */
[----:B------:R-:W-:-:S04]  /*c260*/  UIADD3 UR4, UPT, UPT, UR5, UR4, URZ ;  /* 0x0000000405047290 */ /* 0x000fc8000fffe0ff */
[----:B---3--:R-:W-:Y:S01]  /*c270*/  USHF.R.U32.HI UR10, URZ, UR7, UR4 ;  /* 0x00000007ff0a7299 */ /* 0x008fe20008011604 */
[----:B------:R-:W-:Y:S01]  /*c280*/  IMAD R4, R40, 0x1000, R5 ;  /* 0x0000100028047824 */ /* 0x000fe200078e0205 */
[----:B------:R-:W2:Y:S02]  /*c290*/  LDCU UR7, c[0x0][0x63c] ;  /* 0x0000c780ff0777ac */ /* 0x000ea40008000800 */
[----:B----4-:R-:W-:Y:S02]  /*c2a0*/  UISETP.GE.AND UP0, UPT, UR10, UR6, UPT ;  /* 0x000000060a00728c */ /* 0x010fe4000bf06270 */
[----:B------:R-:W-:Y:S02]  /*c2b0*/  UIADD3 UR4, UPT, UPT, -UR10, URZ, URZ ;  /* 0x000000ff0a047290 */ /* 0x000fe4000fffe1ff */
[----:B-----5:R-:W-:Y:S01]  /*c2c0*/  USEL UR6, UR13, UR14, !UP0 ;  /* 0x0000000e0d067287 */ /* 0x020fe2000c000000 */
[----:B------:R-:W3:Y:S03]  /*c2d0*/  LDCU.U8 UR14, c[0x0][0x62c] ;  /* 0x0000c580ff0e77ac */ /* 0x000ee60008000000 */
[----:B------:R-:W-:-:S03]  /*c2e0*/  ULOP3.LUT UR6, UR6, 0xff, URZ, 0xc0, !UPT ;  /* 0x000000ff06067892 */ /* 0x000fc6000f8ec0ff */
[----:B-1----:R-:W1:Y:S01]  /*c2f0*/  @UP0 LDCU UR9, c[0x0][0x64c] ;  /* 0x0000c980ff0907ac */ /* 0x002e620008000800 */
[----:B--2---:R-:W-:Y:S01]  /*c300*/  UIMAD UR7, UR4, UR7, UR19 ;  /* 0x00000007040772a4 */ /* 0x004fe2000f8e0213 */
[----:B------:R-:W2:Y:S03]  /*c310*/  @UP0 LDCU UR8, c[0x0][0x648] ;  /* 0x0000c900ff0807ac */ /* 0x000ea60008000800 */
[----:B-1----:R-:W-:Y:S02]  /*c320*/  UIMAD.WIDE.U32 UR4, UR7, UR9, URZ ;  /* 0x00000009070472a5 */ /* 0x002fe4000f8e00ff */
[----:B------:R-:W-:Y:S01]  /*c330*/  USEL UR9, UR11, UR12, !UP0 ;  /* 0x0000000c0b097287 */ /* 0x000fe2000c000000 */
[----:B------:R-:W1:Y:S01]  /*c340*/  S2UR UR11, SR_CgaCtaId ;  /* 0x00000000000b79c3 */ /* 0x000e620000008800 */
[----:B------:R-:W-:Y:S01]  /*c350*/  UIADD3 UR4, UPT, UPT, UR7, -UR5, URZ ;  /* 0x8000000507047290 */ /* 0x000fe2000fffe0ff */
[----:B------:R-:W4:Y:S03]  /*c360*/  LDCU.64 UR12, c[0x0][0x620] ;  /* 0x0000c400ff0c77ac */ /* 0x000f260008000a00 */
[----:B------:R-:W-:-:S02]  /*c370*/  USHF.R.U32.HI UR4, URZ, UR6, UR4 ;  /* 0x00000006ff047299 */ /* 0x000fc40008011604 */
[----:B------:R-:W-:Y:S02]  /*c380*/  ULOP3.LUT UR6, UR9, 0xff, URZ, 0xc0, !UPT ;  /* 0x000000ff09067892 */ /* 0x000fe4000f8ec0ff */
[----:B------:R-:W-:Y:S01]  /*c390*/  UIADD3 UR4, UPT, UPT, UR5, UR4, URZ ;  /* 0x0000000405047290 */ /* 0x000fe2000fffe0ff */
[----:B------:R-:W5:Y:S03]  /*c3a0*/  LDCU UR5, c[0x0][0x628] ;  /* 0x0000c500ff0577ac */ /* 0x000f660008000800 */
[----:B------:R-:W-:-:S04]  /*c3b0*/  USHF.R.U32.HI UR18, URZ, UR6, UR4 ;  /* 0x00000006ff127299 */ /* 0x000fc80008011604 */
[----:B------:R-:W-:-:S04]  /*c3c0*/  UIADD3 UR4, UPT, UPT, -UR18, URZ, URZ ;  /* 0x000000ff12047290 */ /* 0x000fc8000fffe1ff */
[----:B--2---:R-:W-:Y:S01]  /*c3d0*/  UIMAD UR4, UR8, UR4, UR7 ;  /* 0x00000004080472a4 */ /* 0x004fe2000f8e0207 */
[----:B------:R-:W2:Y:S02]  /*c3e0*/  LDCU UR8, c[0x0][0x60c] ;  /* 0x0000c180ff0877ac */ /* 0x000ea40008000800 */
[----:B------:R-:W-:Y:S01]  /*c3f0*/  UMOV UR7, 0x400 ;  /* 0x0000040000077882 */ /* 0x000fe20000000000 */
[----:B----4-:R-:W-:Y:S02]  /*c400*/  UIMAD UR6, UR10, UR12, UR4 ;  /* 0x0000000c0a0672a4 */ /* 0x010fe4000f8e0204 */
[----:B-1----:R-:W-:Y:S02]  /*c410*/  ULEA UR7, UR11, UR7, 0x18 ;  /* 0x000000070b077291 */ /* 0x002fe4000f8ec0ff */
[----:B-----5:R-:W-:Y:S02]  /*c420*/  UIMAD.WIDE.U32 UR4, UR6, UR5, URZ ;  /* 0x00000005060472a5 */ /* 0x020fe4000f8e00ff */
[----:B------:R-:W-:-:S02]  /*c430*/  UIADD3 UR9, UPT, UPT, UR7, 0xb8, URZ ;  /* 0x000000b807097890 */ /* 0x000fc4000fffe0ff */
[----:B------:R-:W-:Y:S02]  /*c440*/  UIADD3 UR4, UPT, UPT, UR6, -UR5, URZ ;  /* 0x8000000506047290 */ /* 0x000fe4000fffe0ff */
[----:B------:R-:W-:Y:S01]  /*c450*/  UPRMT UR9, UR15, 0x654, UR9 ;  /* 0x000006540f097896 */ /* 0x000fe20008000009 */
[----:B------:R-:W-:Y:S01]  /*c460*/  BAR.SYNC.DEFER_BLOCKING 0x2, 0x120 ;  /* 0x0084800000007b1d */ /* 0x000fe20000010000 */
[----:B---3--:R-:W-:Y:S02]  /*c470*/  USHF.R.U32.HI UR4, URZ, UR14, UR4 ;  /* 0x0000000eff047299 */ /* 0x008fe40008011604 */
[----:B--2---:R-:W-:Y:S02]  /*c480*/  UISETP.GE.AND UP0, UPT, UR19, UR8, UPT ;  /* 0x000000081300728c */ /* 0x004fe4000bf06270 */
[----:B------:R-:W-:Y:S01]  /*c490*/  UIADD3 UR4, UPT, UPT, UR5, UR4, URZ ;  /* 0x0000000405047290 */ /* 0x000fe2000fffe0ff */
[----:B------:R-:W1:Y:S02]  /*c4a0*/  LDCU.U8 UR14, c[0x0][0x62d] ;  /* 0x0000c5a0ff0e77ac */ /* 0x000e640008000000 */
[----:B------:R2:W-:Y:S01]  /*c4b0*/  SYNCS.ARRIVE.TRANS64.RED.ART0 RZ, [UR9], R0 ;  /* 0x00000000ffff79a7 */ /* 0x0005e20008500409 */
[----:B-1----:R-:W-:-:S04]  /*c4c0*/  USHF.R.U32.HI UR14, URZ, UR14, UR4 ;  /* 0x0000000eff0e7299 */ /* 0x002fc80008011604 */
[----:B------:R-:W-:-:S04]  /*c4d0*/  UIADD3 UR4, UPT, UPT, -UR14, URZ, URZ ;  /* 0x000000ff0e047290 */ /* 0x000fc8000fffe1ff */
[----:B------:R-:W-:Y:S01]  /*c4e0*/  UIMAD UR15, UR4, UR13, UR6 ;  /* 0x0000000d040f72a4 */ /* 0x000fe2000f8e0206 */
[----:B--2---:R-:W-:Y:S11]  /*c4f0*/  BRA.U UP0, `(.L_x_77) ;  /* 0x0000001500c07547 */ /* 0x004ff6000b800000 */
[----:B------:R-:W1:Y:S01]  /*c500*/  LDCU UR5, c[0x0][0x614] ;  /* 0x0000c280ff0577ac */ /* 0x000e620008000800 */
[----:B------:R-:W-:Y:S01]  /*c510*/  MOV R37, UR7 ;  /* 0x0000000700257c02 */ /* 0x000fe20008000f00 */
[----:B------:R-:W-:Y:S01]  /*c520*/  IMAD.SHL.U32 R40, R40, 0x200000, RZ ;  /* 0x0020000028287824 */ /* 0x000fe200078e00ff */
[----:B------:R-:W2:Y:S02]  /*c530*/  LDCU UR11, c[0x0][0x38c] ;  /* 0x00007180ff0b77ac */ /* 0x000ea40008000800 */
[----:B------:R-:W-:Y:S01]  /*c540*/  IADD3 R41, PT, PT, R37, 0x800, R4 ;  /* 0x0000080025297810 */ /* 0x000fe20007ffe004 */
[----:B------:R-:W3:Y:S01]  /*c550*/  LDCU UR6, c[0x0][0x380] ;  /* 0x00007000ff0677ac */ /* 0x000ee20008000800 */
[----:B------:R-:W-:Y:S01]  /*c560*/  ULOP3.LUT UR4, UR74, 0x3, URZ, 0xc0, !UPT ;  /* 0x000000034a047892 */ /* 0x000fe2000f8ec0ff */
[----:B------:R-:W-:Y:S01]  /*c570*/  UMOV UR20, 0x0 ;  /* 0x0000000000147882 */ /* 0x000fe20000000000 */
[----:B------:R-:W-:Y:S02]  /*c580*/  UMOV UR21, 0x1 ;  /* 0x0000000100157882 */ /* 0x000fe40000000000 */
[----:B------:R-:W-:-:S02]  /*c590*/  UIADD3 UR13, UPT, UPT, UR4, 0x3, URZ ;  /* 0x00000003040d7890 */ /* 0x000fc4000fffe0ff */
[----:B-1----:R-:W-:-:S04]  /*c5a0*/  UIADD3 UR5, UPT, UPT, -UR18, UR5, URZ ;  /* 0x0000000512057290 */ /* 0x002fc8000fffe1ff */
[----:B------:R-:W-:Y:S01]  /*c5b0*/  IMAD.U32 R36, RZ, RZ, UR13 ;  /* 0x0000000dff247e24 */ /* 0x000fe2000f8e00ff */
[----:B--2---:R-:W-:Y:S02]  /*c5c0*/  UISETP.GT.AND UP0, UPT, UR11, URZ, UPT ;  /* 0x000000ff0b00728c */ /* 0x004fe4000bf04270 */
[----:B------:R-:W-:Y:S02]  /*c5d0*/  UIADD3 UR12, UPT, UPT, UR11, -0x1, URZ ;  /* 0xffffffff0b0c7890 */ /* 0x000fe4000fffe0ff */
[----:B---3--:R-:W-:Y:S01]  /*c5e0*/  UIADD3 UR4, UPT, UPT, UR11, -UR6, URZ ;  /* 0x800000060b047290 */ /* 0x008fe2000fffe0ff */
[----:B------:R1:W-:Y:S01]  /*c5f0*/  BAR.SYNC.DEFER_BLOCKING R36, 0x40 ;  /* 0x000100240000751d */ /* 0x0003e20000010000 */
[----:B------:R-:W-:Y:S02]  /*c600*/  UIADD3 UR6, UPT, UPT, -UR11, URZ, URZ ;  /* 0x000000ff0b067290 */ /* 0x000fe4000fffe1ff */
[----:B------:R-:W-:Y:S02]  /*c610*/  ULEA UR4, UR5, UR4, 0x7 ;  /* 0x0000000405047291 */ /* 0x000fe4000f8e38ff */
[----:B------:R-:W-:-:S02]  /*c620*/  USHF.R.S32.HI UR5, URZ, 0x1f, UR6 ;  /* 0x0000001fff057899 */ /* 0x000fc40008011406 */
[----:B------:R-:W-:Y:S02]  /*c630*/  UIADD3 UR6, UPT, UPT, -UR4, URZ, URZ ;  /* 0x000000ff04067290 */ /* 0x000fe4000fffe1ff */
[----:B------:R-:W-:Y:S02]  /*c640*/  ULEA.HI UR11, UR5, -UR11, URZ, 0x7 ;  /* 0x8000000b050b7291 */ /* 0x000fe4000f8f38ff */
[----:B------:R-:W-:Y:S02]  /*c650*/  USHF.R.S32.HI UR5, URZ, 0x1f, UR6 ;  /* 0x0000001fff057899 */ /* 0x000fe40008011406 */
[----:B------:R-:W-:Y:S02]  /*c660*/  UIADD3 UR8, UPT, UPT, UR4, -0x1, URZ ;  /* 0xffffffff04087890 */ /* 0x000fe4000fffe0ff */
[----:B------:R-:W-:Y:S02]  /*c670*/  UISETP.GT.AND UP1, UPT, UR4, URZ, UPT ;  /* 0x000000ff0400728c */ /* 0x000fe4000bf24270 */
[----:B------:R-:W-:-:S02]  /*c680*/  USHF.R.S32.HI UR10, URZ, 0x1f, UR12 ;  /* 0x0000001fff0a7899 */ /* 0x000fc4000801140c */
[----:B------:R-:W-:Y:S02]  /*c690*/  ULEA.HI UR4, UR5, -UR4, URZ, 0x7 ;  /* 0x8000000405047291 */ /* 0x000fe4000f8f38ff */
[----:B------:R-:W-:Y:S02]  /*c6a0*/  USHF.R.S32.HI UR6, URZ, 0x1f, UR8 ;  /* 0x0000001fff067899 */ /* 0x000fe40008011408 */
[----:B------:R-:W-:Y:S01]  /*c6b0*/  ULEA.HI UR12, UR10, UR12, URZ, 0x7 ;  /* 0x0000000c0a0c7291 */ /* 0x000fe2000f8f38ff */
[----:B------:R1:W-:Y:S01]  /*c6c0*/  SYNCS.ARRIVE.TRANS64.ART0 RZ, [UR7+0xe8], R0 ;  /* 0x0000e800ffff79a7 */ /* 0x0003e20008500007 */
[----:B------:R-:W-:Y:S02]  /*c6d0*/  USHF.R.S32.HI UR4, URZ, 0x7, UR4 ;  /* 0x00000007ff047899 */ /* 0x000fe40008011404 */
[----:B------:R-:W-:Y:S02]  /*c6e0*/  USHF.R.S32.HI UR10, URZ, 0x7, UR11 ;  /* 0x00000007ff0a7899 */ /* 0x000fe4000801140b */
[----:B------:R-:W-:-:S02]  /*c6f0*/  ULEA.HI UR5, UR6, UR8, URZ, 0x7 ;  /* 0x0000000806057291 */ /* 0x000fc4000f8f38ff */
[----:B------:R-:W-:Y:S02]  /*c700*/  UIADD3 UR6, UPT, UPT, -UR4, URZ, URZ ;  /* 0x000000ff04067290 */ /* 0x000fe4000fffe1ff */
[----:B------:R-:W-:Y:S02]  /*c710*/  @UP0 UIMAD.WIDE UR16, UR12, 0x2000000, UR20 ;  /* 0x020000000c1008a5 */ /* 0x000fe4000f8e0214 */
[----:B------:R-:W-:Y:S02]  /*c720*/  ULEA.HI.SX32 UR5, UR5, 0x1, 0x19 ;  /* 0x0000000105057891 */ /* 0x000fe4000f8fcaff */
[----:B------:R-:W-:-:S05]  /*c730*/  UIADD3 UR4, UPT, UPT, -UR10, URZ, URZ ;  /* 0x000000ff0a047290 */ /* 0x000fca000fffe1ff */
[----:B------:R-:W-:Y:S02]  /*c740*/  @!UP1 UMOV UR5, UR6 ;  /* 0x0000000600059c82 */ /* 0x000fe40008000000 */
[----:B------:R-:W-:Y:S02]  /*c750*/  @UP0 UMOV UR4, UR17 ;  /* 0x0000001100040c82 */ /* 0x000fe40008000000 */
[----:B------:R-:W-:-:S04]  /*c760*/  UISETP.LT.AND UP0, UPT, UR5, UR4, UPT ;  /* 0x000000040500728c */ /* 0x000fc8000bf01270 */
[----:B------:R-:W-:-:S04]  /*c770*/  USEL UR4, UR5, UR4, UP0 ;  /* 0x0000000405047287 */ /* 0x000fc80008000000 */
[----:B------:R-:W-:-:S09]  /*c780*/  UISETP.GE.AND UP0, UPT, UR4, 0x2, UPT ;  /* 0x000000020400788c */ /* 0x000fd2000bf06270 */
[----:B-1----:R-:W-:Y:S05]  /*c790*/  BRA.U !UP0, `(.L_x_78) ;  /* 0x0000000508807547 */ /* 0x002fea000b800000 */
[----:B------:R-:W-:Y:S01]  /*c7a0*/  LEA R38, R2, UR7, 0x2 ;  /* 0x0000000702267c11 */ /* 0x000fe2000f8e10ff */
[----:B------:R-:W-:-:S12]  /*c7b0*/  UIADD3 UR6, UPT, UPT, -UR4, URZ, URZ ;  /* 0x000000ff04067290 */ /* 0x000fd8000fffe1ff */
.L_x_80:
[----:B-1----:R1:W-:Y:S06]  /*c7c0*/  BAR.SYNC.DEFER_BLOCKING R36, 0x40 ;  /* 0x000100240000751d */ /* 0x0023ec0000010000 */
[----:B--2---:R-:W2:Y:S02]  /*c7d0*/  LDS R39, [R38+0x12c] ;  /* 0x00012c0026277984 */ /* 0x004ea40000000800 */
[----:B--2---:R-:W-:-:S13]  /*c7e0*/  FSETP.GEU.AND P0, PT, R39, 1, PT ;  /* 0x3f8000002700780b */ /* 0x004fda0003f0e000 */
[----:B------:R-:W-:-:S04]  /*c7f0*/  VOTE.ANY R4, PT, !P0 ;  /* 0x0000000000047806 */ /* 0x000fc800040e0100 */
[----:B------:R-:W-:-:S13]  /*c800*/  ISETP.NE.AND P0, PT, R4, RZ, PT ;  /* 0x000000ff0400720c */ /* 0x000fda0003f05270 */
[----:B-1----:R-:W-:Y:S05]  /*c810*/  @!P0 BRA `(.L_x_79) ;  /* 0x00000004004c8947 */ /* 0x002fea0003800000 */
[C---:B------:R-:W-:Y:S02]  /*c820*/  R2UR UR4, R40.reuse ;  /* 0x00000000280472ca */ /* 0x040fe400000e0000 */
[----:B------:R-:W-:-:S11]  /*c830*/  R2UR UR5, R40 ;  /* 0x00000000280572ca */ /* 0x000fd600000e0000 */
[----:B------:R-:W1:Y:S02]  /*c840*/  LDTM.x16 R20, tmem[UR4+0x100] ;  /* 0x00010004001479ee */ /* 0x000e640008240000 */
[-C--:B-1----:R-:W-:Y:S02]  /*c850*/  FMUL2 R20, R20.F32x2.HI_LO, R39.reuse.F32 ;  /* 0x000000271414724a */ /* 0x082fe40001000000 */
[-C--:B------:R-:W-:Y:S02]  /*c860*/  FMUL2 R22, R22.F32x2.HI_LO, R39.reuse.F32 ;  /* 0x000000271616724a */ /* 0x080fe40001000000 */
[-C--:B------:R-:W-:Y:S02]  /*c870*/  FMUL2 R24, R24.F32x2.HI_LO, R39.reuse.F32 ;  /* 0x000000271818724a */ /* 0x080fe40001000000 */
[-C--:B------:R-:W-:Y:S02]  /*c880*/  FMUL2 R26, R26.F32x2.HI_LO, R39.reuse.F32 ;  /* 0x000000271a1a724a */ /* 0x080fe40001000000 */
[----:B------:R-:W-:-:S02]  /*c890*/  FMUL2 R28, R28.F32x2.HI_LO, R39.F32 ;  /* 0x000000271c1c724a */ /* 0x000fc40001000000 */
[-C--:B------:R-:W-:Y:S02]  /*c8a0*/  FMUL2 R30, R30.F32x2.HI_LO, R39.reuse.F32 ;  /* 0x000000271e1e724a */ /* 0x080fe40001000000 */
[-C--:B------:R-:W-:Y:S02]  /*c8b0*/  FMUL2 R32, R32.F32x2.HI_LO, R39.reuse.F32 ;  /* 0x000000272020724a */ /* 0x080fe40001000000 */
[----:B------:R-:W-:-:S04]  /*c8c0*/  FMUL2 R34, R34.F32x2.HI_LO, R39.F32 ;  /* 0x000000272222724a */ /* 0x000fc80001000000 */
[----:B------:R-:W-:Y:S01]  /*c8d0*/  STTM.x16 tmem[UR5+0x100], R20 ;  /* 0x00010014000079ed */ /* 0x000fe20008240005 */
        /* <DEDUP_REMOVED lines=69> */
[----:B------:R1:W-:Y:S01]  /*cd30*/  STTM.x16 tmem[UR4+0x170], R4 ;  /* 0x00017004000079ed */ /* 0x0003e20008240004 */
[----:B------:R-:W2:Y:S02]  /*cd40*/  FENCE.VIEW.ASYNC.T ;  /* 0x00000000000073c6 */ /* 0x000ea40000000200 */
.L_x_79:
[----:B--2---:R2:W-:Y:S01]  /*cd50*/  SYNCS.ARRIVE.TRANS64.RED.ART0 RZ, [UR9], R0 ;  /* 0x00000000ffff79a7 */ /* 0x0045e20008500409 */
[----:B------:R-:W-:-:S04]  /*cd60*/  UIADD3 UR6, UPT, UPT, UR6, 0x1, URZ ;  /* 0x0000000106067890 */ /* 0x000fc8000fffe0ff */
[----:B------:R-:W-:Y:S01]  /*cd70*/  UISETP.NE.AND UP0, UPT, UR6, -0x1, UPT ;  /* 0xffffffff0600788c */ /* 0x000fe2000bf05270 */
[----:B------:R2:W-:Y:S08]  /*cd80*/  SYNCS.ARRIVE.TRANS64.ART0 RZ, [UR7+0xe8], R0 ;  /* 0x0000e800ffff79a7 */ /* 0x0005f00008500007 */
[----:B------:R-:W-:Y:S05]  /*cd90*/  BRA.U UP0, `(.L_x_80) ;  /* 0xfffffff900887547 */ /* 0x000fea000b83ffff */
.L_x_78:
[----:B------:R3:W-:Y:S01]  /*cda0*/  BAR.SYNC.DEFER_BLOCKING R36, 0x40 ;  /* 0x000100240000751d */ /* 0x0007e20000010000 */
[----:B-1----:R-:W-:Y:S01]  /*cdb0*/  LEA R5, R2, UR7, 0x2 ;  /* 0x0000000702057c11 */ /* 0x002fe2000f8e10ff */
[----:B------:R-:W-:Y:S02]  /*cdc0*/  IMAD.MOV.U32 R64, RZ, RZ, 0x10 ;  /* 0x00000010ff407424 */ /* 0x000fe400078e00ff */
[----:B------:R-:W-:Y:S02]  /*cdd0*/  IMAD.MOV.U32 R66, RZ, RZ, 0x20 ;  /* 0x00000020ff427424 */ /* 0x000fe400078e00ff */
[----:B------:R-:W-:Y:S01]  /*cde0*/  IMAD.MOV.U32 R4, RZ, RZ, -0x80000000 ;  /* 0x80000000ff047424 */ /* 0x000fe200078e00ff */
[----:B------:R3:W1:Y:S04]  /*cdf0*/  LDS R57, [R5+0x12c] ;  /* 0x00012c0005397984 */ /* 0x0006680000000800 */
[----:B------:R3:W4:Y:S01]  /*ce00*/  LDS R56, [R5+0x32c] ;  /* 0x00032c0005387984 */ /* 0x0007220000000800 */
[----:B------:R3:W-:Y:S01]  /*ce10*/  SYNCS.ARRIVE.TRANS64.ART0 RZ, [UR7+0xe8], R0 ;  /* 0x0000e800ffff79a7 */ /* 0x0007e20008500007 */
[----:B------:R-:W5:Y:S02]  /*ce20*/  SYNCS.PHASECHK.TRANS64.TRYWAIT P2, [UR7+0xd0], RZ ;  /* 0x0000d0ffff0075a7 */ /* 0x000f640008041107 */
[----:B-----5:R-:W-:-:S05]  /*ce30*/  R2P PR, R3, 0x3 ;  /* 0x0000000303007804 */ /* 0x020fca0000000000 */
[----:B------:R-:W-:Y:S02]  /*ce40*/  SEL R64, R64, 0xfffffff0, !P0 ;  /* 0xfffffff040407807 */ /* 0x000fe40004000000 */
[----:B------:R-:W-:Y:S01]  /*ce50*/  SEL R66, R66, 0xffffffe0, !P1 ;  /* 0xffffffe042427807 */ /* 0x000fe20004800000 */
[----:B-1-34-:R-:W-:Y:S06]  /*ce60*/  @!P2 BRA `(.L_x_81) ;  /* 0x0000001c0030a947 */ /* 0x01afec0003800000 */
.L_x_143:
[----:B------:R-:W3:Y:S01]  /*ce70*/  SYNCS.PHASECHK.TRANS64.TRYWAIT P0, [UR7+0xf8], R4 ;  /* 0x0000f804ff0075a7 */ /* 0x000ee20008001107 */
[----:B------:R-:W-:Y:S02]  /*ce80*/  R2UR UR4, R40 ;  /* 0x00000000280472ca */ /* 0x000fe400000e0000 */
[----:B------:R-:W-:Y:S01]  /*ce90*/  FSETP.NE.AND P1, PT, R57, RZ, PT ;  /* 0x000000ff3900720b */ /* 0x000fe20003f25000 */
[----:B---3--:R-:W-:-:S12]  /*cea0*/  @!P0 BRA `(.L_x_82) ;  /* 0x0000001c00348947 */ /* 0x008fd80003800000 */
.L_x_145:
[----:B------:R-:W4:Y:S01]  /*ceb0*/  LDTM.x16 R20, tmem[UR4+0x100] ;  /* 0x00010004001479ee */ /* 0x000f220008240000 */
[----:B------:R-:W-:Y:S01]  /*cec0*/  FSEL R58, R57, 1, P1 ;  /* 0x3f800000393a7808 */ /* 0x000fe20000800000 */
[----:B------:R-:W-:Y:S01]  /*ced0*/  BSSY.RECONVERGENT B0, `(.L_x_77) ;  /* 0x00000d2000007945 */ /* 0x000fe20003800200 */
[C---:B------:R-:W-:Y:S01]  /*cee0*/  R2UR UR4, R40.reuse ;  /* 0x00000000280472ca */ /* 0x040fe200000e0000 */
[----:B------:R-:W-:Y:S01]  /*cef0*/  @P1 MUFU.LG2 R57, R57 ;  /* 0x0000003900391308 */ /* 0x000fe20000000c00 */
[C---:B------:R-:W-:Y:S02]  /*cf00*/  R2UR UR11, R40.reuse ;  /* 0x00000000280b72ca */ /* 0x040fe400000e0000 */
[C---:B------:R-:W-:Y:S02]  /*cf10*/  R2UR UR10, R40.reuse ;  /* 0x00000000280a72ca */ /* 0x040fe400000e0000 */
[C---:B------:R-:W-:Y:S02]  /*cf20*/  R2UR UR8, R40.reuse ;  /* 0x00000000280872ca */ /* 0x040fe400000e0000 */
[C---:B------:R-:W-:Y:S01]  /*cf30*/  R2UR UR6, R40.reuse ;  /* 0x00000000280672ca */ /* 0x040fe200000e0000 */
[----:B------:R-:W4:Y:S01]  /*cf40*/  MUFU.RCP R58, R58 ;  /* 0x0000003a003a7308 */ /* 0x000f220000001000 */
[----:B------:R-:W-:-:S02]  /*cf50*/  R2UR UR5, R40 ;  /* 0x00000000280572ca */ /* 0x000fc400000e0000 */
[----:B------:R-:W-:Y:S01]  /*cf60*/  LOP3.LUT P0, RZ, R3, 0x4, RZ, 0xc0, !PT ;  /* 0x0000000403ff7812 */ /* 0x000fe2000780c0ff */
[----:B---3--:R-:W3:Y:S01]  /*cf70*/  LDTM.x16 R4, tmem[UR4+0x110] ;  /* 0x00011004000479ee */ /* 0x008ee20008240000 */
[-C--:B----4-:R-:W-:Y:S02]  /*cf80*/  FMUL2 R28, R28.F32x2.HI_LO, R58.reuse.F32 ;  /* 0x0000003a1c1c724a */ /* 0x090fe40001000000 */
[-C--:B------:R-:W-:Y:S02]  /*cf90*/  FMUL2 R34, R34.F32x2.HI_LO, R58.reuse.F32 ;  /* 0x0000003a2222724a */ /* 0x080fe40001000000 */
[----:B------:R-:W-:Y:S01]  /*cfa0*/  FMUL2 R32, R32.F32x2.HI_LO, R58.F32 ;  /* 0x0000003a2020724a */ /* 0x000fe20001000000 */
[----:B------:R-:W-:Y:S01]  /*cfb0*/  F2FP.F16.F32.PACK_AB R36, R29, R28 ;  /* 0x0000001c1d24723e */ /* 0x000fe200000000ff */
[-C--:B------:R-:W-:Y:S01]  /*cfc0*/  FMUL2 R30, R30.F32x2.HI_LO, R58.reuse.F32 ;  /* 0x0000003a1e1e724a */ /* 0x080fe20001000000 */
[----:B------:R-:W-:Y:S01]  /*cfd0*/  SHF.R.U32.HI R28, RZ, 0x3, R41 ;  /* 0x00000003ff1c7819 */ /* 0x000fe20000011629 */
[----:B------:R-:W-:Y:S01]  /*cfe0*/  FMUL2 R26, R26.F32x2.HI_LO, R58.F32 ;  /* 0x0000003a1a1a724a */ /* 0x000fe20001000000 */
[----:B------:R-:W-:Y:S01]  /*cff0*/  F2FP.F16.F32.PACK_AB R39, R35, R34 ;  /* 0x000000222327723e */ /* 0x000fe200000000ff */
[----:B------:R-:W-:Y:S01]  /*d000*/  FMUL2 R24, R24.F32x2.HI_LO, R58.F32 ;  /* 0x0000003a1818724a */ /* 0x000fe20001000000 */
[----:B------:R-:W-:Y:S01]  /*d010*/  F2FP.F16.F32.PACK_AB R38, R33, R32 ;  /* 0x000000202126723e */ /* 0x000fe200000000ff */
[----:B------:R-:W-:Y:S01]  /*d020*/  FMUL2 R22, R22.F32x2.HI_LO, R58.F32 ;  /* 0x0000003a1616724a */ /* 0x000fe20001000000 */
[----:B-1----:R-:W-:Y:S01]  /*d030*/  F2FP.F16.F32.PACK_AB R37, R31, R30 ;  /* 0x0000001e1f25723e */ /* 0x002fe200000000ff */
[-C--:B------:R-:W-:Y:S01]  /*d040*/  FMUL2 R20, R20.F32x2.HI_LO, R58.reuse.F32 ;  /* 0x0000003a1414724a */ /* 0x080fe20001000000 */
[----:B------:R-:W-:Y:S01]  /*d050*/  LOP3.LUT R63, R41, 0x70, R28, 0x78, !PT ;  /* 0x00000070293f7812 */ /* 0x000fe200078e781c */
[----:B---3--:R-:W-:Y:S01]  /*d060*/  FMUL2 R18, R18.F32x2.HI_LO, R58.F32 ;  /* 0x0000003a1212724a */ /* 0x008fe20001000000 */
[----:B------:R-:W-:Y:S01]  /*d070*/  F2FP.F16.F32.PACK_AB R51, R27, R26 ;  /* 0x0000001a1b33723e */ /* 0x000fe200000000ff */
[----:B------:R-:W-:Y:S01]  /*d080*/  FMUL2 R16, R16.F32x2.HI_LO, R58.F32 ;  /* 0x0000003a1010724a */ /* 0x000fe20001000000 */
[----:B------:R-:W-:Y:S01]  /*d090*/  F2FP.F16.F32.PACK_AB R50, R25, R24 ;  /* 0x000000181932723e */ /* 0x000fe200000000ff */
[----:B------:R-:W-:Y:S01]  /*d0a0*/  FMUL2 R14, R14.F32x2.HI_LO, R58.F32 ;  /* 0x0000003a0e0e724a */ /* 0x000fe20001000000 */
[----:B------:R-:W-:Y:S01]  /*d0b0*/  F2FP.F16.F32.PACK_AB R49, R23, R22 ;  /* 0x000000161731723e */ /* 0x000fe200000000ff */
[----:B------:R-:W-:Y:S01]  /*d0c0*/  FMUL2 R10, R10.F32x2.HI_LO, R58.F32 ;  /* 0x0000003a0a0a724a */ /* 0x000fe20001000000 */
[----:B------:R-:W-:Y:S01]  /*d0d0*/  F2FP.F16.F32.PACK_AB R48, R21, R20 ;  /* 0x000000141530723e */ /* 0x000fe200000000ff */
[-C--:B------:R-:W-:Y:S01]  /*d0e0*/  FMUL2 R12, R12.F32x2.HI_LO, R58.reuse.F32 ;  /* 0x0000003a0c0c724a */ /* 0x080fe20001000000 */
[----:B------:R-:W1:Y:S01]  /*d0f0*/  LDTM.x16 R20, tmem[UR11+0x120] ;  /* 0x0001200b001479ee */ /* 0x000e620008240000 */
[----:B------:R-:W-:Y:S01]  /*d100*/  FMUL2 R8, R8.F32x2.HI_LO, R58.F32 ;  /* 0x0000003a0808724a */ /* 0x000fe20001000000 */
[----:B------:R-:W-:Y:S01]  /*d110*/  F2FP.F16.F32.PACK_AB R47, R19, R18 ;  /* 0x00000012132f723e */ /* 0x000fe200000000ff */
[----:B------:R-:W-:Y:S01]  /*d120*/  FMUL2 R6, R6.F32x2.HI_LO, R58.F32 ;  /* 0x0000003a0606724a */ /* 0x000fe20001000000 */
[----:B------:R-:W-:Y:S01]  /*d130*/  F2FP.F16.F32.PACK_AB R46, R17, R16 ;  /* 0x00000010112e723e */ /* 0x000fe200000000ff */
[----:B------:R-:W-:Y:S01]  /*d140*/  FMUL2 R4, R4.F32x2.HI_LO, R58.F32 ;  /* 0x0000003a0404724a */ /* 0x000fe20001000000 */
[----:B------:R-:W-:Y:S01]  /*d150*/  F2FP.F16.F32.PACK_AB R45, R15, R14 ;  /* 0x0000000e0f2d723e */ /* 0x000fe200000000ff */
[--C-:B------:R-:W-:Y:S01]  /*d160*/  IMAD.IADD R60, R64, 0x1, R63.reuse ;  /* 0x00000001403c7824 */ /* 0x100fe200078e023f */
[----:B------:R-:W-:Y:S01]  /*d170*/  F2FP.F16.F32.PACK_AB R43, R11, R10 ;  /* 0x0000000a0b2b723e */ /* 0x000fe200000000ff */
[----:B------:R-:W-:Y:S01]  /*d180*/  STS.128 [R63], R48 ;  /* 0x000000303f007388 */ /* 0x000fe20000000c00 */
[----:B------:R-:W-:Y:S01]  /*d190*/  F2FP.F16.F32.PACK_AB R42, R9, R8 ;  /* 0x00000008092a723e */ /* 0x000fe200000000ff */
[----:B------:R-:W-:Y:S01]  /*d1a0*/  IMAD.IADD R59, R66, 0x1, R63 ;  /* 0x00000001423b7824 */ /* 0x000fe200078e023f */
[----:B------:R-:W-:Y:S01]  /*d1b0*/  F2FP.F16.F32.PACK_AB R41, R7, R6 ;  /* 0x000000060729723e */ /* 0x000fe200000000ff */
[----:B------:R3:W-:Y:S01]  /*d1c0*/  STS.128 [R60], R36 ;  /* 0x000000243c007388 */ /* 0x0007e20000000c00 */
[----:B------:R-:W-:Y:S01]  /*d1d0*/  F2FP.F16.F32.PACK_AB R40, R5, R4 ;  /* 0x000000040528723e */ /* 0x000fe200000000ff */
[----:B------:R-:W-:Y:S01]  /*d1e0*/  VIADD R61, R63, 0x40 ;  /* 0x000000403f3d7836 */ /* 0x000fe20000000000 */
[----:B------:R-:W-:Y:S01]  /*d1f0*/  F2FP.F16.F32.PACK_AB R44, R13, R12 ;  /* 0x0000000c0d2c723e */ /* 0x000fe200000000ff */
[----:B------:R-:W-:Y:S01]  /*d200*/  IMAD.IADD R62, R64, 0x1, R59 ;  /* 0x00000001403e7824 */ /* 0x000fe200078e023b */
[----:B------:R-:W4:Y:S01]  /*d210*/  LDTM.x16 R4, tmem[UR10+0x130] ;  /* 0x0001300a000479ee */ /* 0x000f220008240000 */
[----:B------:R5:W-:Y:S01]  /*d220*/  STS.128 [R59], R40 ;  /* 0x000000283b007388 */ /* 0x000be20000000c00 */
[----:B------:R-:W-:-:S03]  /*d230*/  @P0 VIADD R61, R63, 0xffffffc0 ;  /* 0xffffffc03f3d0836 */ /* 0x000fc60000000000 */
[----:B------:R2:W-:Y:S01]  /*d240*/  STS.128 [R62], R44 ;  /* 0x0000002c3e007388 */ /* 0x0005e20000000c00 */
[-C--:B-1----:R-:W-:Y:S01]  /*d250*/  FMUL2 R34, R34.F32x2.HI_LO, R58.reuse.F32 ;  /* 0x0000003a2222724a */ /* 0x082fe20001000000 */
[----:B------:R-:W-:Y:S01]  /*d260*/  IADD3 R65, PT, PT, R64, R61, RZ ;  /* 0x0000003d40417210 */ /* 0x000fe20007ffe0ff */
[-C--:B------:R-:W-:Y:S02]  /*d270*/  FMUL2 R32, R32.F32x2.HI_LO, R58.reuse.F32 ;  /* 0x0000003a2020724a */ /* 0x080fe40001000000 */
[----:B------:R-:W-:Y:S02]  /*d280*/  IMAD.IADD R67, R66, 0x1, R61 ;  /* 0x0000000142437824 */ /* 0x000fe400078e023d */
[-C--:B------:R-:W-:Y:S02]  /*d290*/  FMUL2 R30, R30.F32x2.HI_LO, R58.reuse.F32 ;  /* 0x0000003a1e1e724a */ /* 0x080fe40001000000 */
[----:B------:R-:W-:Y:S02]  /*d2a0*/  FMUL2 R28, R28.F32x2.HI_LO, R58.F32 ;  /* 0x0000003a1c1c724a */ /* 0x000fe40001000000 */
[----:B------:R-:W-:-:S02]  /*d2b0*/  IMAD.IADD R64, R64, 0x1, R67 ;  /* 0x0000000140407824 */ /* 0x000fc400078e0243 */
[-C--:B------:R-:W-:Y:S02]  /*d2c0*/  FMUL2 R26, R26.F32x2.HI_LO, R58.reuse.F32 ;  /* 0x0000003a1a1a724a */ /* 0x080fe40001000000 */
[-C--:B------:R-:W-:Y:S02]  /*d2d0*/  FMUL2 R24, R24.F32x2.HI_LO, R58.reuse.F32 ;  /* 0x0000003a1818724a */ /* 0x080fe40001000000 */
[----:B------:R-:W-:Y:S01]  /*d2e0*/  FMUL2 R22, R22.F32x2.HI_LO, R58.F32 ;  /* 0x0000003a1616724a */ /* 0x000fe20001000000 */
[----:B------:R-:W-:Y:S01]  /*d2f0*/  F2FP.F16.F32.PACK_AB R55, R27, R26 ;  /* 0x0000001a1b37723e */ /* 0x000fe200000000ff */
[----:B------:R-:W-:Y:S01]  /*d300*/  FMUL2 R20, R20.F32x2.HI_LO, R58.F32 ;  /* 0x0000003a1414724a */ /* 0x000fe20001000000 */
[----:B------:R-:W-:Y:S02]  /*d310*/  F2FP.F16.F32.PACK_AB R54, R25, R24 ;  /* 0x000000181936723e */ /* 0x000fe400000000ff */
[----:B------:R-:W-:Y:S01]  /*d320*/  F2FP.F16.F32.PACK_AB R53, R23, R22 ;  /* 0x000000161735723e */ /* 0x000fe200000000ff */
[----:B----4-:R-:W-:Y:S01]  /*d330*/  FMUL2 R18, R18.F32x2.HI_LO, R58.F32 ;  /* 0x0000003a1212724a */ /* 0x010fe20001000000 */
[----:B------:R-:W-:Y:S01]  /*d340*/  F2FP.F16.F32.PACK_AB R52, R21, R20 ;  /* 0x000000141534723e */ /* 0x000fe200000000ff */
[----:B------:R-:W-:Y:S01]  /*d350*/  FMUL2 R16, R16.F32x2.HI_LO, R58.F32 ;  /* 0x0000003a1010724a */ /* 0x000fe20001000000 */
[----:B---3--:R-:W-:Y:S01]  /*d360*/  F2FP.F16.F32.PACK_AB R39, R35, R34 ;  /* 0x000000222327723e */ /* 0x008fe200000000ff */
        /* <DEDUP_REMOVED lines=9> */
[----:B-----5:R-:W-:Y:S01]  /*d400*/  F2FP.F16.F32.PACK_AB R43, R19, R18 ;  /* 0x00000012132b723e */ /* 0x020fe200000000ff */
[----:B------:R-:W-:Y:S01]  /*d410*/  FMUL2 R4, R4.F32x2.HI_LO, R58.F32 ;  /* 0x0000003a0404724a */ /* 0x000fe20001000000 */
[----:B------:R-:W-:Y:S01]  /*d420*/  F2FP.F16.F32.PACK_AB R42, R17, R16 ;  /* 0x00000010112a723e */ /* 0x000fe200000000ff */
[----:B------:R3:W-:Y:S01]  /*d430*/  STS.128 [R61], R52 ;  /* 0x000000343d007388 */ /* 0x0007e20000000c00 */
[----:B------:R-:W-:Y:S01]  /*d440*/  F2FP.F16.F32.PACK_AB R41, R15, R14 ;  /* 0x0000000e0f29723e */ /* 0x000fe200000000ff */
[----:B------:R-:W4:Y:S01]  /*d450*/  LDCU UR8, c[0x0][0x380] ;  /* 0x00007000ff0877ac */ /* 0x000f220008000800 */
[----:B------:R-:W-:Y:S01]  /*d460*/  F2FP.F16.F32.PACK_AB R40, R13, R12 ;  /* 0x0000000c0d28723e */ /* 0x000fe200000000ff */
[----:B------:R5:W-:Y:S01]  /*d470*/  STS.128 [R65], R36 ;  /* 0x0000002441007388 */ /* 0x000be20000000c00 */
[----:B------:R-:W-:-:S02]  /*d480*/  F2FP.F16.F32.PACK_AB R51, R11, R10 ;  /* 0x0000000a0b33723e */ /* 0x000fc400000000ff */
[----:B------:R-:W-:Y:S02]  /*d490*/  F2FP.F16.F32.PACK_AB R50, R9, R8 ;  /* 0x000000080932723e */ /* 0x000fe400000000ff */
[----:B------:R-:W-:Y:S02]  /*d4a0*/  F2FP.F16.F32.PACK_AB R49, R7, R6 ;  /* 0x000000060731723e */ /* 0x000fe400000000ff */
[----:B------:R-:W-:Y:S02]  /*d4b0*/  F2FP.F16.F32.PACK_AB R48, R5, R4 ;  /* 0x000000040530723e */ /* 0x000fe400000000ff */
[----:B------:R-:W4:Y:S01]  /*d4c0*/  LDTM.x16 R4, tmem[UR6+0x150] ;  /* 0x00015006000479ee */ /* 0x000f220008240000 */
[----:B------:R-:W-:Y:S02]  /*d4d0*/  USHF.L.U32 UR6, UR19, 0x7, URZ ;  /* 0x0000000713067899 */ /* 0x000fe400080006ff */
[----:B------:R5:W-:Y:S01]  /*d4e0*/  STS.128 [R67], R48 ;  /* 0x0000003043007388 */ /* 0x000be20000000c00 */
[----:B-1----:R-:W-:-:S03]  /*d4f0*/  FMUL2 R34, R34.F32x2.HI_LO, R58.F32 ;  /* 0x0000003a2222724a */ /* 0x002fc60001000000 */
[----:B------:R-:W-:Y:S01]  /*d500*/  STS.128 [R64], R40 ;  /* 0x0000002840007388 */ /* 0x000fe20000000c00 */
[-C--:B------:R-:W-:Y:S02]  /*d510*/  FMUL2 R32, R32.F32x2.HI_LO, R58.reuse.F32 ;  /* 0x0000003a2020724a */ /* 0x080fe40001000000 */
[----:B------:R-:W-:Y:S01]  /*d520*/  FMUL2 R30, R30.F32x2.HI_LO, R58.F32 ;  /* 0x0000003a1e1e724a */ /* 0x000fe20001000000 */
[----:B--2---:R-:W-:Y:S01]  /*d530*/  F2FP.F16.F32.PACK_AB R47, R35, R34 ;  /* 0x00000022232f723e */ /* 0x004fe200000000ff */
[----:B------:R-:W-:Y:S01]  /*d540*/  FMUL2 R28, R28.F32x2.HI_LO, R58.F32 ;  /* 0x0000003a1c1c724a */ /* 0x000fe20001000000 */
[----:B------:R-:W-:Y:S01]  /*d550*/  F2FP.F16.F32.PACK_AB R46, R33, R32 ;  /* 0x00000020212e723e */ /* 0x000fe200000000ff */
[----:B------:R-:W-:Y:S01]  /*d560*/  FMUL2 R26, R26.F32x2.HI_LO, R58.F32 ;  /* 0x0000003a1a1a724a */ /* 0x000fe20001000000 */
[----:B------:R-:W-:Y:S01]  /*d570*/  F2FP.F16.F32.PACK_AB R45, R31, R30 ;  /* 0x0000001e1f2d723e */ /* 0x000fe200000000ff */
[----:B------:R-:W-:Y:S01]  /*d580*/  FMUL2 R24, R24.F32x2.HI_LO, R58.F32 ;  /* 0x0000003a1818724a */ /* 0x000fe20001000000 */
[----:B------:R-:W-:Y:S01]  /*d590*/  F2FP.F16.F32.PACK_AB R44, R29, R28 ;  /* 0x0000001c1d2c723e */ /* 0x000fe200000000ff */
[----:B------:R-:W-:Y:S01]  /*d5a0*/  FMUL2 R22, R22.F32x2.HI_LO, R58.F32 ;  /* 0x0000003a1616724a */ /* 0x000fe20001000000 */
[----:B---3--:R-:W-:Y:S01]  /*d5b0*/  F2FP.F16.F32.PACK_AB R55, R27, R26 ;  /* 0x0000001a1b37723e */ /* 0x008fe200000000ff */
[----:B------:R-:W-:Y:S01]  /*d5c0*/  FMUL2 R20, R20.F32x2.HI_LO, R58.F32 ;  /* 0x0000003a1414724a */ /* 0x000fe20001000000 */
[----:B------:R-:W-:-:S02]  /*d5d0*/  F2FP.F16.F32.PACK_AB R54, R25, R24 ;  /* 0x000000181936723e */ /* 0x000fc400000000ff */
[----:B------:R-:W-:Y:S01]  /*d5e0*/  F2FP.F16.F32.PACK_AB R53, R23, R22 ;  /* 0x000000161735723e */ /* 0x000fe200000000ff */
[----:B----4-:R-:W-:Y:S01]  /*d5f0*/  FMUL2 R18, R18.F32x2.HI_LO, R58.F32 ;  /* 0x0000003a1212724a */ /* 0x010fe20001000000 */
[----:B------:R-:W-:Y:S01]  /*d600*/  F2FP.F16.F32.PACK_AB R52, R21, R20 ;  /* 0x000000141534723e */ /* 0x000fe200000000ff */
[-C--:B------:R-:W-:Y:S01]  /*d610*/  FMUL2 R16, R16.F32x2.HI_LO, R58.reuse.F32 ;  /* 0x0000003a1010724a */ /* 0x080fe20001000000 */
[----:B------:R-:W1:Y:S01]  /*d620*/  LDTM.x16 R20, tmem[UR5+0x160] ;  /* 0x00016005001479ee */ /* 0x000e620008240000 */
[----:B------:R-:W-:Y:S01]  /*d630*/  FMUL2 R14, R14.F32x2.HI_LO, R58.F32 ;  /* 0x0000003a0e0e724a */ /* 0x000fe20001000000 */
[----:B-----5:R-:W-:Y:S01]  /*d640*/  F2FP.F16.F32.PACK_AB R39, R19, R18 ;  /* 0x000000121327723e */ /* 0x020fe200000000ff */
[----:B------:R-:W-:Y:S01]  /*d650*/  FMUL2 R12, R12.F32x2.HI_LO, R58.F32 ;  /* 0x0000003a0c0c724a */ /* 0x000fe20001000000 */
[----:B------:R-:W-:Y:S01]  /*d660*/  F2FP.F16.F32.PACK_AB R38, R17, R16 ;  /* 0x000000101126723e */ /* 0x000fe200000000ff */
        /* <DEDUP_REMOVED lines=8> */
[----:B------:R-:W2:Y:S01]  /*d6f0*/  LDCU UR5, c[0x0][0x614] ;  /* 0x0000c280ff0577ac */ /* 0x000ea20008000800 */
[----:B------:R-:W-:Y:S01]  /*d700*/  F2FP.F16.F32.PACK_AB R49, R7, R6 ;  /* 0x000000060731723e */ /* 0x000fe200000000ff */
[----:B------:R-:W-:Y:S01]  /*d710*/  STS.128 [R63+0x4000], R52 ;  /* 0x004000343f007388 */ /* 0x000fe20000000c00 */
[----:B------:R-:W-:-:S02]  /*d720*/  F2FP.F16.F32.PACK_AB R48, R5, R4 ;  /* 0x000000040530723e */ /* 0x000fc400000000ff */
[----:B------:R-:W3:Y:S01]  /*d730*/  LDTM.x16 R4, tmem[UR4+0x170] ;  /* 0x00017004000479ee */ /* 0x000ee20008240000 */
[----:B------:R-:W-:Y:S01]  /*d740*/  STS.128 [R60+0x4000], R44 ;  /* 0x0040002c3c007388 */ /* 0x000fe20000000c00 */
[----:B------:R-:W-:Y:S01]  /*d750*/  ULOP3.LUT UR4, URZ, UR18, URZ, 0x33, !UPT ;  /* 0x00000012ff047292 */ /* 0x000fe2000f8e33ff */
[-C--:B-1----:R-:W-:Y:S02]  /*d760*/  FMUL2 R26, R26.F32x2.HI_LO, R58.reuse.F32 ;  /* 0x0000003a1a1a724a */ /* 0x082fe40001000000 */
[----:B------:R-:W-:Y:S01]  /*d770*/  STS.128 [R59+0x4000], R48 ;  /* 0x004000303b007388 */ /* 0x000fe20000000c00 */
[-C--:B------:R-:W-:Y:S02]  /*d780*/  FMUL2 R24, R24.F32x2.HI_LO, R58.reuse.F32 ;  /* 0x0000003a1818724a */ /* 0x080fe40001000000 */
        /* <DEDUP_REMOVED lines=12> */
[----:B------:R-:W-:Y:S01]  /*d850*/  STS.128 [R62+0x4000], R36 ;  /* 0x004000243e007388 */ /* 0x000fe20000000c00 */
[----:B------:R-:W-:Y:S01]  /*d860*/  F2FP.F16.F32.PACK_AB R33, R31, R30 ;  /* 0x0000001e1f21723e */ /* 0x000fe200000000ff */
[----:B--2---:R-:W-:Y:S01]  /*d870*/  UIADD3 UR5, UPT, UPT, UR4, UR5, URZ ;  /* 0x0000000504057290 */ /* 0x004fe2000fffe0ff */
[----:B---3--:R-:W-:Y:S01]  /*d880*/  FMUL2 R20, R4.F32x2.HI_LO, R58.F32 ;  /* 0x0000003a0414724a */ /* 0x008fe20001000000 */
[----:B------:R-:W-:Y:S01]  /*d890*/  F2FP.F16.F32.PACK_AB R32, R29, R28 ;  /* 0x0000001c1d20723e */ /* 0x000fe200000000ff */
[-C--:B------:R-:W-:Y:S01]  /*d8a0*/  FMUL2 R4, R6.F32x2.HI_LO, R58.reuse.F32 ;  /* 0x0000003a0604724a */ /* 0x080fe20001000000 */
[----:B------:R-:W-:Y:S01]  /*d8b0*/  STS.128 [R61+0x4000], R24 ;  /* 0x004000183d007388 */ /* 0x000fe20000000c00 */
[-C--:B------:R-:W-:Y:S01]  /*d8c0*/  FMUL2 R6, R10.F32x2.HI_LO, R58.reuse.F32 ;  /* 0x0000003a0a06724a */ /* 0x080fe20001000000 */
[----:B------:R-:W-:Y:S01]  /*d8d0*/  ULOP3.LUT UR4, UR6, 0x80, URZ, 0xc0, !UPT ;  /* 0x0000008006047892 */ /* 0x000fe2000f8ec0ff */
        /* <DEDUP_REMOVED lines=12> */
[----:B------:R-:W-:Y:S01]  /*d9a0*/  ULEA UR5, UR5, UR4, 0x8 ;  /* 0x0000000405057291 */ /* 0x000fe2000f8e40ff */
[----:B------:R-:W-:Y:S01]  /*d9b0*/  F2FP.F16.F32.PACK_AB R9, R15, R14 ;  /* 0x0000000e0f09723e */ /* 0x000fe200000000ff */
[----:B------:R-:W-:Y:S01]  /*d9c0*/  STS.128 [R67+0x4000], R4 ;  /* 0x0040000443007388 */ /* 0x000fe20000000c00 */
[----:B------:R-:W-:Y:S01]  /*d9d0*/  F2FP.F16.F32.PACK_AB R8, R13, R12 ;  /* 0x0000000c0d08723e */ /* 0x000fe200000000ff */
[----:B------:R-:W-:Y:S01]  /*d9e0*/  UIADD3 UR4, UPT, UPT, -UR5, UR8, URZ ;  /* 0x0000000805047290 */ /* 0x000fe2000fffe1ff */
[----:B------:R-:W1:Y:S03]  /*d9f0*/  @P1 LDC R13, c[0x0][0x600] ;  /* 0x00018000ff0d1b82 */ /* 0x000e660000000800 */
[----:B------:R2:W-:Y:S02]  /*da00*/  STS.128 [R64+0x4000], R8 ;  /* 0x0040000840007388 */ /* 0x0005e40000000c00 */
[----:B------:R-:W-:Y:S01]  /*da10*/  ISETP.LT.AND P0, PT, R2, UR4, PT ;  /* 0x0000000402007c0c */ /* 0x000fe2000bf01270 */
[----:B------:R3:W-:Y:S06]  /*da20*/  MEMBAR.ALL.CTA ;  /* 0x0000000000007992 */ /* 0x0007ec0000008000 */
[----:B---3--:R-:W3:Y:S01]  /*da30*/  FENCE.VIEW.ASYNC.S ;  /* 0x00000000000073c6 */ /* 0x008ee20000000000 */
[----:B-1----:R-:W-:Y:S01]  /*da40*/  @P1 FFMA R13, R56, R13, R57 ;  /* 0x0000000d380d1223 */ /* 0x002fe20000000039 */
[----:B---3--:R-:W-:Y:S01]  /*da50*/  SYNCS.ARRIVE.TRANS64.RED.ART0 RZ, [UR9], R0 ;  /* 0x00000000ffff79a7 */ /* 0x008fe20008500409 */
[----:B--2---:R-:W-:Y:S01]  /*da60*/  IMAD.MOV.U32 R8, RZ, RZ, RZ ;  /* 0x000000ffff087224 */ /* 0x004fe200078e00ff */
[----:B------:R1:W-:Y:S02]  /*da70*/  SYNCS.ARRIVE.TRANS64.ART0 RZ, [UR7+0xf0], R0 ;  /* 0x0000f000ffff79a7 */ /* 0x0003e40008500007 */
[----:B-1----:R-:W-:Y:S01]  /*da80*/  MOV R0, 0xff800000 ;  /* 0xff80000000007802 */ /* 0x002fe20000000f00 */
[----:B------:R-:W-:Y:S01]  /*da90*/  @P1 FMUL R0, R13, 0.69314718246459960938 ;  /* 0x3f3172180d001820 */ /* 0x000fe20000400000 */
[----:B------:R-:W-:Y:S06]  /*daa0*/  @!P0 BRA `(.L_x_83) ;  /* 0x0000000000508947 */ /* 0x000fec0003800000 */
[----:B------:R-:W1:Y:S01]  /*dab0*/  LDC.64 R6, c[0x0][0x3c8] ;  /* 0x0000f200ff067b82 */ /* 0x000e620000000a00 */
[----:B------:R-:W-:Y:S01]  /*dac0*/  USHF.R.S32.HI UR4, URZ, 0x1f, UR15 ;  /* 0x0000001fff047899 */ /* 0x000fe2000801140f */
[----:B------:R-:W-:Y:S01]  /*dad0*/  HFMA2 R3, -RZ, RZ, 0, 0 ;  /* 0x00000000ff037431 */ /* 0x000fe200000001ff */
[----:B------:R-:W2:Y:S01]  /*dae0*/  LDCU.64 UR8, c[0x0][0x3b0] ;  /* 0x00007600ff0877ac */ /* 0x000ea20008000a00 */
[----:B------:R-:W3:Y:S04]  /*daf0*/  LDCU.64 UR10, c[0x0][0x358] ;  /* 0x00006b00ff0a77ac */ /* 0x000ee80008000a00 */
[----:B------:R-:W4:Y:S01]  /*db00*/  LDC.64 R4, c[0x0][0x3d0] ;  /* 0x0000f400ff047b82 */ /* 0x000f220000000a00 */
[C---:B-1----:R-:W-:Y:S01]  /*db10*/  IMAD R10, R6.reuse, UR4, RZ ;  /* 0x00000004060a7c24 */ /* 0x042fe2000f8e02ff */
[----:B------:R-:W-:Y:S01]  /*db20*/  USHF.R.S32.HI UR4, URZ, 0x1f, UR14 ;  /* 0x0000001fff047899 */ /* 0x000fe2000801140e */
[----:B------:R-:W-:-:S04]  /*db30*/  IMAD.WIDE.U32 R2, R6, UR15, R2 ;  /* 0x0000000f06027c25 */ /* 0x000fc8000f8e0002 */
[----:B------:R-:W-:Y:S02]  /*db40*/  IMAD R7, R7, UR15, R10 ;  /* 0x0000000f07077c24 */ /* 0x000fe4000f8e020a */
[C---:B----4-:R-:W-:Y:S01]  /*db50*/  IMAD R6, R4.reuse, UR4, RZ ;  /* 0x0000000404067c24 */ /* 0x050fe2000f8e02ff */
[----:B------:R-:W-:Y:S02]  /*db60*/  USHF.R.S32.HI UR4, URZ, 0x1f, UR5 ;  /* 0x0000001fff047899 */ /* 0x000fe40008011405 */
[----:B------:R-:W-:Y:S01]  /*db70*/  IADD3 R3, PT, PT, R3, R7, RZ ;  /* 0x0000000703037210 */ /* 0x000fe20007ffe0ff */
[----:B------:R-:W-:Y:S02]  /*db80*/  IMAD R5, R5, UR14, R6 ;  /* 0x0000000e05057c24 */ /* 0x000fe4000f8e0206 */
[----:B------:R-:W-:-:S03]  /*db90*/  IMAD.WIDE.U32 R2, R4, UR14, R2 ;  /* 0x0000000e04027c25 */ /* 0x000fc6000f8e0002 */
[----:B------:R-:W-:-:S04]  /*dba0*/  IADD3 R2, P0, PT, R2, UR5, RZ ;  /* 0x0000000502027c10 */ /* 0x000fc8000ff1e0ff */
[----:B------:R-:W-:Y:S02]  /*dbb0*/  IADD3.X R5, PT, PT, R3, UR4, R5, P0, !PT ;  /* 0x0000000403057c10 */ /* 0x000fe400087fe405 */
[----:B--2---:R-:W-:-:S04]  /*dbc0*/  LEA R4, P0, R2, UR8, 0x2 ;  /* 0x0000000802047c11 */ /* 0x004fc8000f8010ff */
[----:B------:R-:W-:-:S05]  /*dbd0*/  LEA.HI.X R5, R2, UR9, R5, 0x2, P0 ;  /* 0x0000000902057c11 */ /* 0x000fca00080f1405 */
[----:B---3--:R1:W-:Y:S04]  /*dbe0*/  STG.E desc[UR10][R4.64], R0 ;  /* 0x0000000004007986 */ /* 0x0083e8000c10190a */
.L_x_83:
[----:B------:R-:W-:Y:S05]  /*dbf0*/  BSYNC.RECONVERGENT B0 ;  /* 0x0000000000007941 */ /* 0x000fea0003800200 */
.L_x_77:
[----:B------:R-:W-:-:S04]  /*dc00*/  SHF.L.U32 R8, R8, 0x1f, RZ ;  /* 0x0000001f08087819 */ /* 0x000fc800000006ff */
[----:B------:R-:W2:Y:S02]  /*dc10*/  SYNCS.PHASECHK.TRANS64.TRYWAIT P0, [UR7+0xf8], R8 ;  /* 0x0000f808ff0075a7 */ /* 0x000ea40008001107 */
[----:B--2---:R-:W-:Y:S05]  /*dc20*/  @!P0 BRA `(.L_x_84) ;  /* 0x0000000c00f08947 */ /* 0x004fea0003800000 */
.L_x_147:
[----:B------:R-:W-:Y:S06]  /*dc30*/  BAR.ARV 0x2, 0x120 ;  /* 0x0084800000007b1d */ /* 0x000fec0000002000 */
[----:B------:R-:W-:Y:S05]  /*dc40*/  BRA `(.L_x_85) ;  /* 0x0000000000347947 */ /* 0x000fea0003800000 */
.L_x_76:
        /* <DEDUP_REMOVED lines=12> */
.L_x_86:
[----:B------:R-:W-:Y:S01]  /*dd10*/  NOP ;  /* 0x0000000000007918 */ /* 0x000fe20000000000 */
.L_x_85:
[----:B------:R-:W-:-:S09]  /*dd20*/  UISETP.NE.AND UP0, UPT, UR74, 0xc, UPT ;  /* 0x0000000c4a00788c */ /* 0x000fd2000bf05270 */
        /* <DEDUP_REMOVED lines=12> */
.L_x_87:
[----:B------:R-:W-:Y:S01]  /*ddf0*/  NOP ;  /* 0x0000000000007918 */ /* 0x000fe20000000000 */
[----:B-1-3--:R-:W-:Y:S05]  /*de00*/  EXIT ;  /* 0x000000000000794d */ /* 0x00afea0003800000 */
.L_x_12:
[----:B------:R-:W-:Y:S01]  /*de10*/  HFMA2 R6, -RZ, RZ, -0.0 , 0 ;  /* 0x80000000ff067431 */ /* 0x000fe200000001ff */
[----:B------:R-:W-:Y:S02]  /*de20*/  MOV R3, UR15 ;  /* 0x0000000f00037c02 */ /* 0x000fe40008000f00 */
[----:B------:R-:W-:-:S07]  /*de30*/  MOV R7, 0x80000000 ;  /* 0x8000000000077802 */ /* 0x000fce0000000f00 */
.L_x_88:
[----:B-1----:R1:W2:Y:S02]  /*de40*/  SYNCS.PHASECHK.TRANS64.TRYWAIT P0, [R3+URZ+0x60], R7 ;  /* 0x00006007030075a7 */ /* 0x0022a400080011ff */
[----:B--2---:R-:W-:Y:S05]  /*de50*/  @!P0 NANOSLEEP.SYNCS 0x989680 ;  /* 0x009896800000895d */ /* 0x004fea0003900000 */
[----:B------:R-:W2:Y:S02]  /*de60*/  @!P0 SYNCS.PHASECHK.TRANS64 P0, [R3+URZ+0x60], R7 ;  /* 0x00006007030085a7 */ /* 0x000ea400080010ff */
[----:B--2---:R-:W-:Y:S05]  /*de70*/  @!P0 BRA `(.L_x_88) ;  /* 0xfffffffc00f08947 */ /* 0x004fea000383ffff */
[----:B------:R-:W-:Y:S05]  /*de80*/  BRA `(.L_x_89) ;  /* 0xffffff3000d07947 */ /* 0x000fea000383ffff */
.L_x_14:
[----:B------:R-:W-:Y:S01]  /*de90*/  HFMA2 R6, -RZ, RZ, -0.0 , 0 ;  /* 0x80000000ff067431 */ /* 0x000fe200000001ff */
[----:B--2---:R-:W-:Y:S02]  /*dea0*/  MOV R3, UR15 ;  /* 0x0000000f00037c02 */ /* 0x004fe40008000f00 */
[----:B------:R-:W-:-:S07]  /*deb0*/  MOV R7, 0x80000000 ;  /* 0x8000000000077802 */ /* 0x000fce0000000f00 */
.L_x_90:
[----:B-1----:R1:W2:Y:S02]  /*dec0*/  SYNCS.PHASECHK.TRANS64.TRYWAIT P0, [R3+URZ+0x8], R7 ;  /* 0x00000807030075a7 */ /* 0x0022a400080011ff */
[----:B--2---:R-:W-:Y:S05]  /*ded0*/  @!P0 NANOSLEEP.SYNCS 0x989680 ;  /* 0x009896800000895d */ /* 0x004fea0003900000 */
[----:B------:R-:W2:Y:S02]  /*dee0*/  @!P0 SYNCS.PHASECHK.TRANS64 P0, [R3+URZ+0x8], R7 ;  /* 0x00000807030085a7 */ /* 0x000ea400080010ff */
[----:B--2---:R-:W-:Y:S05]  /*def0*/  @!P0 BRA `(.L_x_90) ;  /* 0xfffffffc00f08947 */ /* 0x004fea000383ffff */
[----:B------:R-:W-:Y:S05]  /*df00*/  BRA `(.L_x_91) ;  /* 0xffffff3400287947 */ /* 0x000fea000383ffff */
.L_x_16:
[----:B------:R-:W-:Y:S01]  /*df10*/  HFMA2 R4, -RZ, RZ, -0.0 , 0 ;  /* 0x80000000ff047431 */ /* 0x000fe200000001ff */
[----:B-123--:R-:W-:Y:S02]  /*df20*/  MOV R3, UR15 ;  /* 0x0000000f00037c02 */ /* 0x00efe40008000f00 */
[----:B------:R-:W-:-:S07]  /*df30*/  MOV R5, 0x80000000 ;  /* 0x8000000000057802 */ /* 0x000fce0000000f00 */
.L_x_92:
[----:B-1----:R1:W2:Y:S02]  /*df40*/  SYNCS.PHASECHK.TRANS64.TRYWAIT P0, [R3+URZ+0x68], R5 ;  /* 0x00006805030075a7 */ /* 0x0022a400080011ff */
[----:B--2---:R-:W-:Y:S05]  /*df50*/  @!P0 NANOSLEEP.SYNCS 0x989680 ;  /* 0x009896800000895d */ /* 0x004fea0003900000 */
[----:B------:R-:W2:Y:S02]  /*df60*/  @!P0 SYNCS.PHASECHK.TRANS64 P0, [R3+URZ+0x68], R5 ;  /* 0x00006805030085a7 */ /* 0x000ea400080010ff */
[----:B--2---:R-:W-:Y:S05]  /*df70*/  @!P0 BRA `(.L_x_92) ;  /* 0xfffffffc00f08947 */ /* 0x004fea000383ffff */
[----:B------:R-:W-:Y:S05]  /*df80*/  BRA `(.L_x_93) ;  /* 0xffffff3400507947 */ /* 0x000fea000383ffff */
.L_x_18:
[----:B-1234-:R-:W-:Y:S02]  /*df90*/  MOV R3, UR5 ;  /* 0x0000000500037c02 */ /* 0x01efe40008000f00 */
[----:B------:R-:W-:-:S07]  /*dfa0*/  MOV R9, R8 ;  /* 0x0000000800097202 */ /* 0x000fce0000000f00 */
.L_x_94:
[----:B-1----:R1:W2:Y:S02]  /*dfb0*/  SYNCS.PHASECHK.TRANS64.TRYWAIT P0, [R3+URZ+0x60], R9 ;  /* 0x00006009030075a7 */ /* 0x0022a400080011ff */
[----:B--2---:R-:W-:Y:S05]  /*dfc0*/  @!P0 NANOSLEEP.SYNCS 0x989680 ;  /* 0x009896800000895d */ /* 0x004fea0003900000 */
[----:B------:R-:W2:Y:S02]  /*dfd0*/  @!P0 SYNCS.PHASECHK.TRANS64 P0, [R3+URZ+0x60], R9 ;  /* 0x00006009030085a7 */ /* 0x000ea400080010ff */
[----:B--2---:R-:W-:Y:S05]  /*dfe0*/  @!P0 BRA `(.L_x_94) ;  /* 0xfffffffc00f08947 */ /* 0x004fea000383ffff */
[----:B------:R-:W-:Y:S05]  /*dff0*/  BRA `(.L_x_95) ;  /* 0xffffff3400d47947 */ /* 0x000fea000383ffff */
.L_x_20:
[----:B--234-:R-:W-:Y:S02]  /*e000*/  MOV R3, UR4 ;  /* 0x0000000400037c02 */ /* 0x01cfe40008000f00 */
[-C--:B------:R-:W-:Y:S02]  /*e010*/  MOV R8, R5.reuse ;  /* 0x0000000500087202 */ /* 0x080fe40000000f00 */
[----:B------:R-:W-:-:S07]  /*e020*/  MOV R9, R5 ;  /* 0x0000000500097202 */ /* 0x000fce0000000f00 */
.L_x_96:
[----:B-1----:R1:W2:Y:S02]  /*e030*/  SYNCS.PHASECHK.TRANS64.TRYWAIT P0, [R3+URZ+0x60], R9 ;  /* 0x00006009030075a7 */ /* 0x0022a400080011ff */
[----:B--2---:R-:W-:Y:S05]  /*e040*/  @!P0 NANOSLEEP.SYNCS 0x989680 ;  /* 0x009896800000895d */ /* 0x004fea0003900000 */
[----:B------:R-:W2:Y:S02]  /*e050*/  @!P0 SYNCS.PHASECHK.TRANS64 P0, [R3+URZ+0x60], R9 ;  /* 0x00006009030085a7 */ /* 0x000ea400080010ff */
[----:B--2---:R-:W-:Y:S05]  /*e060*/  @!P0 BRA `(.L_x_96) ;  /* 0xfffffffc00f08947 */ /* 0x004fea000383ffff */
[----:B------:R-:W-:Y:S05]  /*e070*/  BRA `(.L_x_97) ;  /* 0xffffff3400f47947 */ /* 0x000fea000383ffff */
.L_x_23:
[----:B--2345:R-:W-:Y:S02]  /*e080*/  MOV R3, UR5 ;  /* 0x0000000500037c02 */ /* 0x03cfe40008000f00 */
[----:B------:R-:W-:-:S07]  /*e090*/  MOV R5, R4 ;  /* 0x0000000400057202 */ /* 0x000fce0000000f00 */
.L_x_98:
[----:B-1----:R1:W2:Y:S02]  /*e0a0*/  SYNCS.PHASECHK.TRANS64.TRYWAIT P0, [R3+URZ+0x60], R5 ;  /* 0x00006005030075a7 */ /* 0x0022a400080011ff */
[----:B--2---:R-:W-:Y:S05]  /*e0b0*/  @!P0 NANOSLEEP.SYNCS 0x989680 ;  /* 0x009896800000895d */ /* 0x004fea0003900000 */
[----:B------:R-:W2:Y:S02]  /*e0c0*/  @!P0 SYNCS.PHASECHK.TRANS64 P0, [R3+URZ+0x60], R5 ;  /* 0x00006005030085a7 */ /* 0x000ea400080010ff */
[----:B--2---:R-:W-:Y:S05]  /*e0d0*/  @!P0 BRA `(.L_x_98) ;  /* 0xfffffffc00f08947 */ /* 0x004fea000383ffff */
[----:B------:R-:W-:Y:S05]  /*e0e0*/  BRA `(.L_x_99) ;  /* 0xffffff3800e47947 */ /* 0x000fea000383ffff */
.L_x_25:
[----:B------:R-:W-:Y:S02]  /*e0f0*/  MOV R3, UR4 ;  /* 0x0000000400037c02 */ /* 0x000fe40008000f00 */
[----:B------:R-:W-:-:S07]  /*e100*/  MOV R7, R6 ;  /* 0x0000000600077202 */ /* 0x000fce0000000f00 */
.L_x_100:
[----:B-1----:R1:W2:Y:S02]  /*e110*/  SYNCS.PHASECHK.TRANS64.TRYWAIT P0, [R3+URZ+0x8], R7 ;  /* 0x00000807030075a7 */ /* 0x0022a400080011ff */
[----:B--2---:R-:W-:Y:S05]  /*e120*/  @!P0 NANOSLEEP.SYNCS 0x989680 ;  /* 0x009896800000895d */ /* 0x004fea0003900000 */
[----:B------:R-:W2:Y:S02]  /*e130*/  @!P0 SYNCS.PHASECHK.TRANS64 P0, [R3+URZ+0x8], R7 ;  /* 0x00000807030085a7 */ /* 0x000ea400080010ff */
[----:B--2---:R-:W-:Y:S05]  /*e140*/  @!P0 BRA `(.L_x_100) ;  /* 0xfffffffc00f08947 */ /* 0x004fea000383ffff */
[----:B------:R-:W-:Y:S05]  /*e150*/  BRA `(.L_x_101) ;  /* 0xffffff3800e87947 */ /* 0x000fea000383ffff */
.L_x_27:
[----:B--2345:R-:W-:Y:S02]  /*e160*/  MOV R3, UR4 ;  /* 0x0000000400037c02 */ /* 0x03cfe40008000f00 */
[----:B------:R-:W-:-:S07]  /*e170*/  MOV R7, R6 ;  /* 0x0000000600077202 */ /* 0x000fce0000000f00 */
.L_x_102:
[----:B-1----:R1:W2:Y:S02]  /*e180*/  SYNCS.PHASECHK.TRANS64.TRYWAIT P0, [R3+URZ+0x8], R7 ;  /* 0x00000807030075a7 */ /* 0x0022a400080011ff */
[----:B--2---:R-:W-:Y:S05]  /*e190*/  @!P0 NANOSLEEP.SYNCS 0x989680 ;  /* 0x009896800000895d */ /* 0x004fea0003900000 */
[----:B------:R-:W2:Y:S02]  /*e1a0*/  @!P0 SYNCS.PHASECHK.TRANS64 P0, [R3+URZ+0x8], R7 ;  /* 0x00000807030085a7 */ /* 0x000ea400080010ff */
[----:B--2---:R-:W-:Y:S05]  /*e1b0*/  @!P0 BRA `(.L_x_102) ;  /* 0xfffffffc00f08947 */ /* 0x004fea000383ffff */
[----:B------:R-:W-:Y:S05]  /*e1c0*/  BRA `(.L_x_26) ;  /* 0xffffff3800ec7947 */ /* 0x000fea000383ffff */
.L_x_34:
[----:B------:R-:W-:-:S07]  /*e1d0*/  MOV R5, R4 ;  /* 0x0000000400057202 */ /* 0x000fce0000000f00 */
.L_x_103:
[----:B-1----:R1:W2:Y:S02]  /*e1e0*/  SYNCS.PHASECHK.TRANS64.TRYWAIT P0, [R6+URZ], R5 ;  /* 0x00000005060075a7 */ /* 0x0022a400080011ff */
[----:B--2---:R-:W-:Y:S05]  /*e1f0*/  @!P0 NANOSLEEP.SYNCS 0x989680 ;  /* 0x009896800000895d */ /* 0x004fea0003900000 */
[----:B------:R-:W2:Y:S02]  /*e200*/  @!P0 SYNCS.PHASECHK.TRANS64 P0, [R6+URZ], R5 ;  /* 0x00000005060085a7 */ /* 0x000ea400080010ff */
[----:B--2---:R-:W-:Y:S05]  /*e210*/  @!P0 BRA `(.L_x_103) ;  /* 0xfffffffc00f08947 */ /* 0x004fea000383ffff */
[----:B------:R-:W-:Y:S05]  /*e220*/  BRA `(.L_x_33) ;  /* 0xffffff3c00bc7947 */ /* 0x000fea000383ffff */
.L_x_37:
[----:B------:R-:W-:-:S07]  /*e230*/  MOV R9, R8 ;  /* 0x0000000800097202 */ /* 0x000fce0000000f00 */
.L_x_104:
[----:B-1----:R1:W2:Y:S02]  /*e240*/  SYNCS.PHASECHK.TRANS64.TRYWAIT P0, [R4+URZ], R9 ;  /* 0x00000009040075a7 */ /* 0x0022a400080011ff */
[----:B--2---:R-:W-:Y:S05]  /*e250*/  @!P0 NANOSLEEP.SYNCS 0x989680 ;  /* 0x009896800000895d */ /* 0x004fea0003900000 */
[----:B------:R-:W2:Y:S02]  /*e260*/  @!P0 SYNCS.PHASECHK.TRANS64 P0, [R4+URZ], R9 ;  /* 0x00000009040085a7 */ /* 0x000ea400080010ff */
[----:B--2---:R-:W-:Y:S05]  /*e270*/  @!P0 BRA `(.L_x_104) ;  /* 0xfffffffc00f08947 */ /* 0x004fea000383ffff */
[----:B------:R-:W-:Y:S05]  /*e280*/  BRA `(.L_x_36) ;  /* 0xffffff4000347947 */ /* 0x000fea000383ffff */
.L_x_39:
[----:B------:R-:W-:-:S07]  /*e290*/  MOV R3, UR19 ;  /* 0x0000001300037c02 */ /* 0x000fce0008000f00 */
.L_x_105:
[----:B-1----:R1:W2:Y:S02]  /*e2a0*/  SYNCS.PHASECHK.TRANS64.TRYWAIT P0, [R3+URZ], RZ ;  /* 0x000000ff030075a7 */ /* 0x0022a400080011ff */
[----:B--2---:R-:W-:Y:S05]  /*e2b0*/  @!P0 NANOSLEEP.SYNCS 0x989680 ;  /* 0x009896800000895d */ /* 0x004fea0003900000 */
[----:B------:R-:W2:Y:S02]  /*e2c0*/  @!P0 SYNCS.PHASECHK.TRANS64 P0, [R3+URZ], RZ ;  /* 0x000000ff030085a7 */ /* 0x000ea400080010ff */
[----:B--2---:R-:W-:Y:S05]  /*e2d0*/  @!P0 BRA `(.L_x_105) ;  /* 0xfffffffc00f08947 */ /* 0x004fea000383ffff */
[----:B------:R-:W-:Y:S05]  /*e2e0*/  BRA `(.L_x_106) ;  /* 0xffffff4400bc7947 */ /* 0x000fea000383ffff */
.L_x_40:
[----:B------:R-:W-:-:S07]  /*e2f0*/  MOV R3, UR19 ;  /* 0x0000001300037c02 */ /* 0x000fce0008000f00 */
.L_x_107:
[----:B-1----:R1:W2:Y:S02]  /*e300*/  SYNCS.PHASECHK.TRANS64.TRYWAIT P0, [R3+URZ+0x10], RZ ;  /* 0x000010ff030075a7 */ /* 0x0022a400080011ff */
[----:B--2---:R-:W-:Y:S05]  /*e310*/  @!P0 NANOSLEEP.SYNCS 0x989680 ;  /* 0x009896800000895d */ /* 0x004fea0003900000 */
[----:B------:R-:W2:Y:S02]  /*e320*/  @!P0 SYNCS.PHASECHK.TRANS64 P0, [R3+URZ+0x10], RZ ;  /* 0x000010ff030085a7 */ /* 0x000ea400080010ff */
[----:B--2---:R-:W-:Y:S05]  /*e330*/  @!P0 BRA `(.L_x_107) ;  /* 0xfffffffc00f08947 */ /* 0x004fea000383ffff */
[----:B------:R-:W-:Y:S05]  /*e340*/  BRA `(.L_x_108) ;  /* 0xffffff4800a87947 */ /* 0x000fea000383ffff */
.L_x_42:
[----:B------:R-:W-:Y:S02]  /*e350*/  MOV R12, UR16 ;  /* 0x00000010000c7c02 */ /* 0x000fe40008000f00 */
[----:B------:R-:W-:Y:S07]  /*e360*/  MOV R16, R17 ;  /* 0x0000001100107202 */ /* 0x000fee0000000f00 */
.L_x_109:
[----:B-1----:R1:W2:Y:S02]  /*e370*/  SYNCS.PHASECHK.TRANS64.TRYWAIT P0, [R12+URZ+0x10], R17 ;  /* 0x000010110c0075a7 */ /* 0x0022a400080011ff */
[----:B--2---:R-:W-:Y:S05]  /*e380*/  @!P0 NANOSLEEP.SYNCS 0x989680 ;  /* 0x009896800000895d */ /* 0x004fea0003900000 */
[----:B------:R-:W2:Y:S02]  /*e390*/  @!P0 SYNCS.PHASECHK.TRANS64 P0, [R12+URZ+0x10], R17 ;  /* 0x000010110c0085a7 */ /* 0x000ea400080010ff */
[----:B--2---:R-:W-:Y:S05]  /*e3a0*/  @!P0 BRA `(.L_x_109) ;  /* 0xfffffffc00f08947 */ /* 0x004fea000383ffff */
[----:B------:R-:W-:Y:S05]  /*e3b0*/  BRA `(.L_x_110) ;  /* 0xffffff4c009c7947 */ /* 0x000fea000383ffff */
.L_x_43:
[----:B------:R-:W-:Y:S02]  /*e3c0*/  MOV R12, UR14 ;  /* 0x0000000e000c7c02 */ /* 0x000fe40008000f00 */
[----:B------:R-:W-:Y:S02]  /*e3d0*/  MOV R13, UR14 ;  /* 0x0000000e000d7c02 */ /* 0x000fe40008000f00 */
[----:B------:R-:W-:Y:S07]  /*e3e0*/  MOV R11, UR19 ;  /* 0x00000013000b7c02 */ /* 0x000fee0008000f00 */
.L_x_111:
[----:B-1----:R1:W2:Y:S02]  /*e3f0*/  SYNCS.PHASECHK.TRANS64.TRYWAIT P0, [R11+URZ+0xb8], R13 ;  /* 0x0000b80d0b0075a7 */ /* 0x0022a400080011ff */
[----:B--2---:R-:W-:Y:S05]  /*e400*/  @!P0 NANOSLEEP.SYNCS 0x989680 ;  /* 0x009896800000895d */ /* 0x004fea0003900000 */
[----:B------:R-:W2:Y:S02]  /*e410*/  @!P0 SYNCS.PHASECHK.TRANS64 P0, [R11+URZ+0xb8], R13 ;  /* 0x0000b80d0b0085a7 */ /* 0x000ea400080010ff */
[----:B--2---:R-:W-:Y:S05]  /*e420*/  @!P0 BRA `(.L_x_111) ;  /* 0xfffffffc00f08947 */ /* 0x004fea000383ffff */
[----:B------:R-:W-:Y:S05]  /*e430*/  BRA `(.L_x_112) ;  /* 0xffffff4c00a87947 */ /* 0x000fea000383ffff */
.L_x_44:
[----:B------:R-:W-:Y:S02]  /*e440*/  MOV R16, UR14 ;  /* 0x0000000e00107c02 */ /* 0x000fe40008000f00 */
[----:B------:R-:W-:Y:S02]  /*e450*/  MOV R17, UR14 ;  /* 0x0000000e00117c02 */ /* 0x000fe40008000f00 */
[----:B------:R-:W-:Y:S07]  /*e460*/  MOV R13, UR19 ;  /* 0x00000013000d7c02 */ /* 0x000fee0008000f00 */
.L_x_113:
[----:B-1----:R1:W2:Y:S02]  /*e470*/  SYNCS.PHASECHK.TRANS64.TRYWAIT P0, [R13+URZ+0xc0], R17 ;  /* 0x0000c0110d0075a7 */ /* 0x0022a400080011ff */
[----:B--2---:R-:W-:Y:S05]  /*e480*/  @!P0 NANOSLEEP.SYNCS 0x989680 ;  /* 0x009896800000895d */ /* 0x004fea0003900000 */
[----:B------:R-:W2:Y:S02]  /*e490*/  @!P0 SYNCS.PHASECHK.TRANS64 P0, [R13+URZ+0xc0], R17 ;  /* 0x0000c0110d0085a7 */ /* 0x000ea400080010ff */
[----:B--2---:R-:W-:Y:S05]  /*e4a0*/  @!P0 BRA `(.L_x_113) ;  /* 0xfffffffc00f08947 */ /* 0x004fea000383ffff */
[----:B------:R-:W-:Y:S05]  /*e4b0*/  BRA `(.L_x_114) ;  /* 0xffffff50001c7947 */ /* 0x000fea000383ffff */
.L_x_45:
[----:B------:R-:W-:Y:S02]  /*e4c0*/  MOV R11, UR17 ;  /* 0x00000011000b7c02 */ /* 0x000fe40008000f00 */
[----:B------:R-:W-:Y:S07]  /*e4d0*/  MOV R12, R13 ;  /* 0x0000000d000c7202 */ /* 0x000fee0000000f00 */
.L_x_115:
[----:B-1----:R1:W2:Y:S02]  /*e4e0*/  SYNCS.PHASECHK.TRANS64.TRYWAIT P0, [R11+URZ+0x10], R13 ;  /* 0x0000100d0b0075a7 */ /* 0x0022a400080011ff */
[----:B--2---:R-:W-:Y:S05]  /*e4f0*/  @!P0 NANOSLEEP.SYNCS 0x989680 ;  /* 0x009896800000895d */ /* 0x004fea0003900000 */
[----:B------:R-:W2:Y:S02]  /*e500*/  @!P0 SYNCS.PHASECHK.TRANS64 P0, [R11+URZ+0x10], R13 ;  /* 0x0000100d0b0085a7 */ /* 0x000ea400080010ff */
[----:B--2---:R-:W-:Y:S05]  /*e510*/  @!P0 BRA `(.L_x_115) ;  /* 0xfffffffc00f08947 */ /* 0x004fea000383ffff */
[----:B------:R-:W-:Y:S05]  /*e520*/  BRA `(.L_x_116) ;  /* 0xffffff5000407947 */ /* 0x000fea000383ffff */
.L_x_47:
[----:B-1----:R-:W-:Y:S02]  /*e530*/  MOV R3, UR16 ;  /* 0x0000001000037c02 */ /* 0x002fe40008000f00 */
[----:B------:R-:W-:-:S07]  /*e540*/  MOV R15, R14 ;  /* 0x0000000e000f7202 */ /* 0x000fce0000000f00 */
.L_x_117:
[----:B-1----:R1:W2:Y:S02]  /*e550*/  SYNCS.PHASECHK.TRANS64.TRYWAIT P0, [R3+URZ+0x10], R15 ;  /* 0x0000100f030075a7 */ /* 0x0022a400080011ff */
[----:B--2---:R-:W-:Y:S05]  /*e560*/  @!P0 NANOSLEEP.SYNCS 0x989680 ;  /* 0x009896800000895d */ /* 0x004fea0003900000 */
[----:B------:R-:W2:Y:S02]  /*e570*/  @!P0 SYNCS.PHASECHK.TRANS64 P0, [R3+URZ+0x10], R15 ;  /* 0x0000100f030085a7 */ /* 0x000ea400080010ff */
[----:B--2---:R-:W-:Y:S05]  /*e580*/  @!P0 BRA `(.L_x_117) ;  /* 0xfffffffc00f08947 */ /* 0x004fea000383ffff */
[----:B------:R-:W-:Y:S05]  /*e590*/  BRA `(.L_x_118) ;  /* 0xffffff5400087947 */ /* 0x000fea000383ffff */
.L_x_48:
[----:B------:R-:W-:Y:S02]  /*e5a0*/  MOV R6, UR23 ;  /* 0x0000001700067c02 */ /* 0x000fe40008000f00 */
[----:B------:R-:W-:Y:S02]  /*e5b0*/  MOV R7, UR23 ;  /* 0x0000001700077c02 */ /* 0x000fe40008000f00 */
[----:B------:R-:W-:-:S07]  /*e5c0*/  MOV R4, UR19 ;  /* 0x0000001300047c02 */ /* 0x000fce0008000f00 */
.L_x_119:
[----:B-1----:R1:W2:Y:S02]  /*e5d0*/  SYNCS.PHASECHK.TRANS64.TRYWAIT P0, [R4+URZ+0xb8], R7 ;  /* 0x0000b807040075a7 */ /* 0x0022a400080011ff */
[----:B--2---:R-:W-:Y:S05]  /*e5e0*/  @!P0 NANOSLEEP.SYNCS 0x989680 ;  /* 0x009896800000895d */ /* 0x004fea0003900000 */
[----:B------:R-:W2:Y:S02]  /*e5f0*/  @!P0 SYNCS.PHASECHK.TRANS64 P0, [R4+URZ+0xb8], R7 ;  /* 0x0000b807040085a7 */ /* 0x000ea400080010ff */
[----:B--2---:R-:W-:Y:S05]  /*e600*/  @!P0 BRA `(.L_x_119) ;  /* 0xfffffffc00f08947 */ /* 0x004fea000383ffff */
[----:B------:R-:W-:Y:S05]  /*e610*/  BRA `(.L_x_120) ;  /* 0xffffff5400b87947 */ /* 0x000fea000383ffff */
.L_x_49:
[----:B------:R-:W-:Y:S01]  /*e620*/  MOV R3, UR19 ;  /* 0x0000001300037c02 */ /* 0x000fe20008000f00 */
[----:B------:R-:W-:Y:S01]  /*e630*/  UMOV UR8, UR23 ;  /* 0x0000001700087c82 */ /* 0x000fe20008000000 */
[----:B------:R-:W-:-:S05]  /*e640*/  UMOV UR9, UR23 ;  /* 0x0000001700097c82 */ /* 0x000fca0008000000 */
.L_x_121:
[----:B------:R-:W-:Y:S02]  /*e650*/  MOV R4, UR8 ;  /* 0x0000000800047c02 */ /* 0x000fe40008000f00 */
[----:B-1----:R-:W-:-:S04]  /*e660*/  MOV R5, UR9 ;  /* 0x0000000900057c02 */ /* 0x002fc80008000f00 */
[----:B------:R1:W2:Y:S03]  /*e670*/  SYNCS.PHASECHK.TRANS64.TRYWAIT P0, [R3+URZ+0xc0], R5 ;  /* 0x0000c005030075a7 */ /* 0x0002a600080011ff */
[----:B--2---:R-:W-:Y:S05]  /*e680*/  @!P0 NANOSLEEP.SYNCS 0x989680 ;  /* 0x009896800000895d */ /* 0x004fea0003900000 */
[----:B------:R-:W2:Y:S02]  /*e690*/  @!P0 SYNCS.PHASECHK.TRANS64 P0, [R3+URZ+0xc0], R5 ;  /* 0x0000c005030085a7 */ /* 0x000ea400080010ff */
[----:B--2---:R-:W-:Y:S05]  /*e6a0*/  @!P0 BRA `(.L_x_121) ;  /* 0xfffffffc00e88947 */ /* 0x004fea000383ffff */
[----:B------:R-:W-:Y:S05]  /*e6b0*/  BRA `(.L_x_122) ;  /* 0xffffff5800087947 */ /* 0x000fea000383ffff */
.L_x_50:
[----:B------:R-:W-:-:S07]  /*e6c0*/  MOV R3, UR19 ;  /* 0x0000001300037c02 */ /* 0x000fce0008000f00 */
.L_x_123:
[----:B-1----:R1:W2:Y:S02]  /*e6d0*/  SYNCS.PHASECHK.TRANS64.TRYWAIT P0, [R3+URZ+0x120], RZ ;  /* 0x000120ff030075a7 */ /* 0x0022a400080011ff */
[----:B--2---:R-:W-:Y:S05]  /*e6e0*/  @!P0 NANOSLEEP.SYNCS 0x989680 ;  /* 0x009896800000895d */ /* 0x004fea0003900000 */
[----:B------:R-:W2:Y:S02]  /*e6f0*/  @!P0 SYNCS.PHASECHK.TRANS64 P0, [R3+URZ+0x120], RZ ;  /* 0x000120ff030085a7 */ /* 0x000ea400080010ff */
[----:B--2---:R-:W-:Y:S05]  /*e700*/  @!P0 BRA `(.L_x_123) ;  /* 0xfffffffc00f08947 */ /* 0x004fea000383ffff */
[----:B------:R-:W-:Y:S05]  /*e710*/  BRA `(.L_x_124) ;  /* 0xffffff5800407947 */ /* 0x000fea000383ffff */
.L_x_57:
[----:B------:R-:W-:-:S07]  /*e720*/  MOV R3, UR4 ;  /* 0x0000000400037c02 */ /* 0x000fce0008000f00 */
.L_x_125:
[----:B-1----:R1:W2:Y:S02]  /*e730*/  SYNCS.PHASECHK.TRANS64.TRYWAIT P0, [R3+URZ+0xf0], RZ ;  /* 0x0000f0ff030075a7 */ /* 0x0022a400080011ff */
[----:B--2---:R-:W-:Y:S05]  /*e740*/  @!P0 NANOSLEEP.SYNCS 0x989680 ;  /* 0x009896800000895d */ /* 0x004fea0003900000 */
[----:B------:R-:W2:Y:S02]  /*e750*/  @!P0 SYNCS.PHASECHK.TRANS64 P0, [R3+URZ+0xf0], RZ ;  /* 0x0000f0ff030085a7 */ /* 0x000ea400080010ff */
[----:B--2---:R-:W-:Y:S05]  /*e760*/  @!P0 BRA `(.L_x_125) ;  /* 0xfffffffc00f08947 */ /* 0x004fea000383ffff */
[----:B------:R-:W-:Y:S05]  /*e770*/  BRA `(.L_x_126) ;  /* 0xffffff6000147947 */ /* 0x000fea000383ffff */
.L_x_61:
[----:B------:R-:W-:Y:S02]  /*e780*/  MOV R3, UR8 ;  /* 0x0000000800037c02 */ /* 0x000fe40008000f00 */
[----:B------:R-:W-:Y:S02]  /*e790*/  MOV R4, 0x80000000 ;  /* 0x8000000000047802 */ /* 0x000fe40000000f00 */
[----:B------:R-:W-:-:S07]  /*e7a0*/  MOV R5, 0x80000000 ;  /* 0x8000000000057802 */ /* 0x000fce0000000f00 */
.L_x_127:
[----:B-1----:R1:W2:Y:S02]  /*e7b0*/  SYNCS.PHASECHK.TRANS64.TRYWAIT P0, [R3+URZ+0xe8], R5 ;  /* 0x0000e805030075a7 */ /* 0x0022a400080011ff */
[----:B--2---:R-:W-:Y:S05]  /*e7c0*/  @!P0 NANOSLEEP.SYNCS 0x989680 ;  /* 0x009896800000895d */ /* 0x004fea0003900000 */
[----:B------:R-:W2:Y:S02]  /*e7d0*/  @!P0 SYNCS.PHASECHK.TRANS64 P0, [R3+URZ+0xe8], R5 ;  /* 0x0000e805030085a7 */ /* 0x000ea400080010ff */
[----:B--2---:R-:W-:Y:S05]  /*e7e0*/  @!P0 BRA `(.L_x_127) ;  /* 0xfffffffc00f08947 */ /* 0x004fea000383ffff */
[----:B------:R-:W-:Y:S05]  /*e7f0*/  BRA `(.L_x_128) ;  /* 0xffffff6000a07947 */ /* 0x000fea000383ffff */
.L_x_62:
[----:B------:R-:W-:-:S07]  /*e800*/  MOV R4, UR8 ;  /* 0x0000000800047c02 */ /* 0x000fce0008000f00 */
.L_x_129:
[----:B-1----:R1:W2:Y:S02]  /*e810*/  SYNCS.PHASECHK.TRANS64.TRYWAIT P0, [R4+URZ+0xb0], RZ ;  /* 0x0000b0ff040075a7 */ /* 0x0022a400080011ff */
[----:B--2---:R-:W-:Y:S05]  /*e820*/  @!P0 NANOSLEEP.SYNCS 0x989680 ;  /* 0x009896800000895d */ /* 0x004fea0003900000 */
[----:B------:R-:W2:Y:S02]  /*e830*/  @!P0 SYNCS.PHASECHK.TRANS64 P0, [R4+URZ+0xb0], RZ ;  /* 0x0000b0ff040085a7 */ /* 0x000ea400080010ff */
[----:B--2---:R-:W-:Y:S05]  /*e840*/  @!P0 BRA `(.L_x_129) ;  /* 0xfffffffc00f08947 */ /* 0x004fea000383ffff */
[----:B------:R-:W-:Y:S05]  /*e850*/  BRA `(.L_x_130) ;  /* 0xffffff64007c7947 */ /* 0x000fea000383ffff */
.L_x_63:
[----:B------:R-:W-:-:S07]  /*e860*/  MOV R3, UR8 ;  /* 0x0000000800037c02 */ /* 0x000fce0008000f00 */
.L_x_131:
[----:B-1----:R1:W2:Y:S02]  /*e870*/  SYNCS.PHASECHK.TRANS64.TRYWAIT P0, [R3+URZ+0xe8], RZ ;  /* 0x0000e8ff030075a7 */ /* 0x0022a400080011ff */
[----:B--2---:R-:W-:Y:S05]  /*e880*/  @!P0 NANOSLEEP.SYNCS 0x989680 ;  /* 0x009896800000895d */ /* 0x004fea0003900000 */
[----:B------:R-:W2:Y:S02]  /*e890*/  @!P0 SYNCS.PHASECHK.TRANS64 P0, [R3+URZ+0xe8], RZ ;  /* 0x0000e8ff030085a7 */ /* 0x000ea400080010ff */
[----:B--2---:R-:W-:Y:S05]  /*e8a0*/  @!P0 BRA `(.L_x_131) ;  /* 0xfffffffc00f08947 */ /* 0x004fea000383ffff */
[----:B------:R-:W-:Y:S05]  /*e8b0*/  BRA `(.L_x_132) ;  /* 0xffffff8c000c7947 */ /* 0x000fea000383ffff */
.L_x_65:
[----:B------:R-:W-:Y:S02]  /*e8c0*/  MOV R6, UR4 ;  /* 0x0000000400067c02 */ /* 0x000fe40008000f00 */
[----:B------:R-:W-:Y:S02]  /*e8d0*/  MOV R7, UR4 ;  /* 0x0000000400077c02 */ /* 0x000fe40008000f00 */
[----:B------:R-:W-:-:S07]  /*e8e0*/  MOV R4, UR8 ;  /* 0x0000000800047c02 */ /* 0x000fce0008000f00 */
.L_x_133:
[----:B---3--:R3:W4:Y:S02]  /*e8f0*/  SYNCS.PHASECHK.TRANS64.TRYWAIT P0, [R4+URZ+0xb0], R7 ;  /* 0x0000b007040075a7 */ /* 0x00872400080011ff */
[----:B----4-:R-:W-:Y:S05]  /*e900*/  @!P0 NANOSLEEP.SYNCS 0x989680 ;  /* 0x009896800000895d */ /* 0x010fea0003900000 */
[----:B------:R-:W4:Y:S02]  /*e910*/  @!P0 SYNCS.PHASECHK.TRANS64 P0, [R4+URZ+0xb0], R7 ;  /* 0x0000b007040085a7 */ /* 0x000f2400080010ff */
[----:B----4-:R-:W-:Y:S05]  /*e920*/  @!P0 BRA `(.L_x_133) ;  /* 0xfffffffc00f08947 */ /* 0x010fea000383ffff */
[----:B------:R-:W-:Y:S05]  /*e930*/  BRA `(.L_x_134) ;  /* 0xffffff8c004c7947 */ /* 0x000fea000383ffff */
.L_x_66:
[----:B------:R-:W-:Y:S02]  /*e940*/  MOV R6, UR4 ;  /* 0x0000000400067c02 */ /* 0x000fe40008000f00 */
[----:B------:R-:W-:Y:S02]  /*e950*/  MOV R7, UR4 ;  /* 0x0000000400077c02 */ /* 0x000fe40008000f00 */
[----:B------:R-:W-:-:S07]  /*e960*/  MOV R4, UR8 ;  /* 0x0000000800047c02 */ /* 0x000fce0008000f00 */
.L_x_135:
[----:B-1----:R1:W2:Y:S02]  /*e970*/  SYNCS.PHASECHK.TRANS64.TRYWAIT P0, [R4+URZ+0xe8], R7 ;  /* 0x0000e807040075a7 */ /* 0x0022a400080011ff */
[----:B--2---:R-:W-:Y:S05]  /*e980*/  @!P0 NANOSLEEP.SYNCS 0x989680 ;  /* 0x009896800000895d */ /* 0x004fea0003900000 */
[----:B------:R-:W2:Y:S02]  /*e990*/  @!P0 SYNCS.PHASECHK.TRANS64 P0, [R4+URZ+0xe8], R7 ;  /* 0x0000e807040085a7 */ /* 0x000ea400080010ff */
[----:B--2---:R-:W-:Y:S05]  /*e9a0*/  @!P0 BRA `(.L_x_135) ;  /* 0xfffffffc00f08947 */ /* 0x004fea000383ffff */
[----:B------:R-:W-:Y:S05]  /*e9b0*/  BRA `(.L_x_136) ;  /* 0xffffffac00a47947 */ /* 0x000fea000383ffff */
.L_x_69:
[----:B------:R-:W-:Y:S02]  /*e9c0*/  MOV R6, UR4 ;  /* 0x0000000400067c02 */ /* 0x000fe40008000f00 */
[----:B------:R-:W-:Y:S02]  /*e9d0*/  MOV R7, UR4 ;  /* 0x0000000400077c02 */ /* 0x000fe40008000f00 */
[----:B------:R-:W-:-:S07]  /*e9e0*/  MOV R4, UR7 ;  /* 0x0000000700047c02 */ /* 0x000fce0008000f00 */
.L_x_137:
[----:B-1----:R1:W2:Y:S02]  /*e9f0*/  SYNCS.PHASECHK.TRANS64.TRYWAIT P0, [R4+URZ+0xb0], R7 ;  /* 0x0000b007040075a7 */ /* 0x0022a400080011ff */
[----:B--2---:R-:W-:Y:S05]  /*ea00*/  @!P0 NANOSLEEP.SYNCS 0x989680 ;  /* 0x009896800000895d */ /* 0x004fea0003900000 */
[----:B------:R-:W2:Y:S02]  /*ea10*/  @!P0 SYNCS.PHASECHK.TRANS64 P0, [R4+URZ+0xb0], R7 ;  /* 0x0000b007040085a7 */ /* 0x000ea400080010ff */
[----:B--2---:R-:W-:Y:S05]  /*ea20*/  @!P0 BRA `(.L_x_137) ;  /* 0xfffffffc00f08947 */ /* 0x004fea000383ffff */
[----:B------:R-:W-:Y:S05]  /*ea30*/  BRA `(.L_x_138) ;  /* 0xffffffb400147947 */ /* 0x000fea000383ffff */
.L_x_70:
[----:B------:R-:W-:Y:S02]  /*ea40*/  MOV R6, UR4 ;  /* 0x0000000400067c02 */ /* 0x000fe40008000f00 */
[----:B------:R-:W-:Y:S02]  /*ea50*/  MOV R7, UR4 ;  /* 0x0000000400077c02 */ /* 0x000fe40008000f00 */
[----:B------:R-:W-:-:S07]  /*ea60*/  MOV R4, UR7 ;  /* 0x0000000700047c02 */ /* 0x000fce0008000f00 */
.L_x_139:
[----:B-1----:R1:W2:Y:S02]  /*ea70*/  SYNCS.PHASECHK.TRANS64.TRYWAIT P0, [R4+URZ+0xe8], R7 ;  /* 0x0000e807040075a7 */ /* 0x0022a400080011ff */
[----:B--2---:R-:W-:Y:S05]  /*ea80*/  @!P0 NANOSLEEP.SYNCS 0x989680 ;  /* 0x009896800000895d */ /* 0x004fea0003900000 */
[----:B------:R-:W2:Y:S02]  /*ea90*/  @!P0 SYNCS.PHASECHK.TRANS64 P0, [R4+URZ+0xe8], R7 ;  /* 0x0000e807040085a7 */ /* 0x000ea400080010ff */
[----:B--2---:R-:W-:Y:S05]  /*eaa0*/  @!P0 BRA `(.L_x_139) ;  /* 0xfffffffc00f08947 */ /* 0x004fea000383ffff */
[----:B------:R-:W-:Y:S05]  /*eab0*/  BRA `(.L_x_140) ;  /* 0xffffffcc00a47947 */ /* 0x000fea000383ffff */
.L_x_72:
[----:B------:R-:W-:Y:S02]  /*eac0*/  MOV R4, UR4 ;  /* 0x0000000400047c02 */ /* 0x000fe40008000f00 */
[----:B------:R-:W-:-:S07]  /*ead0*/  MOV R5, UR4 ;  /* 0x0000000400057c02 */ /* 0x000fce0008000f00 */
.L_x_141:
[----:B-1----:R1:W2:Y:S02]  /*eae0*/  SYNCS.PHASECHK.TRANS64.TRYWAIT P0, [R3+URZ+0xe8], R5 ;  /* 0x0000e805030075a7 */ /* 0x0022a400080011ff */
[----:B--2---:R-:W-:Y:S05]  /*eaf0*/  @!P0 NANOSLEEP.SYNCS 0x989680 ;  /* 0x009896800000895d */ /* 0x004fea0003900000 */
[----:B------:R-:W2:Y:S02]  /*eb00*/  @!P0 SYNCS.PHASECHK.TRANS64 P0, [R3+URZ+0xe8], R5 ;  /* 0x0000e805030085a7 */ /* 0x000ea400080010ff */
[----:B--2---:R-:W-:Y:S05]  /*eb10*/  @!P0 BRA `(.L_x_141) ;  /* 0xfffffffc00f08947 */ /* 0x004fea000383ffff */
[----:B------:R-:W-:Y:S05]  /*eb20*/  BRA `(.L_x_142) ;  /* 0xffffffd000f07947 */ /* 0x000fea000383ffff */
.L_x_81:
[----:B-1----:R1:W3:Y:S02]  /*eb30*/  SYNCS.PHASECHK.TRANS64.TRYWAIT P0, [R37+URZ+0xd0], RZ ;  /* 0x0000d0ff250075a7 */ /* 0x0022e400080011ff */
[----:B---3--:R-:W-:Y:S05]  /*eb40*/  @!P0 NANOSLEEP.SYNCS 0x989680 ;  /* 0x009896800000895d */ /* 0x008fea0003900000 */
[----:B------:R-:W3:Y:S02]  /*eb50*/  @!P0 SYNCS.PHASECHK.TRANS64 P0, [R37+URZ+0xd0], RZ ;  /* 0x0000d0ff250085a7 */ /* 0x000ee400080010ff */
[----:B---3--:R-:W-:Y:S05]  /*eb60*/  @!P0 BRA `(.L_x_81) ;  /* 0xfffffffc00f08947 */ /* 0x008fea000383ffff */
[----:B------:R-:W-:Y:S05]  /*eb70*/  BRA `(.L_x_143) ;  /* 0xffffffe000bc7947 */ /* 0x000fea000383ffff */
.L_x_82:
[----:B------:R-:W-:Y:S01]  /*eb80*/  HFMA2 R4, -RZ, RZ, -0.0 , 0 ;  /* 0x80000000ff047431 */ /* 0x000fe200000001ff */
[----:B------:R-:W-:-:S07]  /*eb90*/  MOV R5, 0x80000000 ;  /* 0x8000000000057802 */ /* 0x000fce0000000f00 */
.L_x_144:
[----:B---3--:R3:W4:Y:S02]  /*eba0*/  SYNCS.PHASECHK.TRANS64.TRYWAIT P0, [R37+URZ+0xf8], R5 ;  /* 0x0000f805250075a7 */ /* 0x00872400080011ff */
[----:B----4-:R-:W-:Y:S05]  /*ebb0*/  @!P0 NANOSLEEP.SYNCS 0x989680 ;  /* 0x009896800000895d */ /* 0x010fea0003900000 */
[----:B------:R-:W4:Y:S02]  /*ebc0*/  @!P0 SYNCS.PHASECHK.TRANS64 P0, [R37+URZ+0xf8], R5 ;  /* 0x0000f805250085a7 */ /* 0x000f2400080010ff */
[----:B----4-:R-:W-:Y:S05]  /*ebd0*/  @!P0 BRA `(.L_x_144) ;  /* 0xfffffffc00f08947 */ /* 0x010fea000383ffff */
[----:B------:R-:W-:Y:S05]  /*ebe0*/  BRA `(.L_x_145) ;  /* 0xffffffe000b07947 */ /* 0x000fea000383ffff */
.L_x_84:
[----:B-1----:R-:W-:Y:S02]  /*ebf0*/  MOV R0, UR7 ;  /* 0x0000000700007c02 */ /* 0x002fe40008000f00 */
[----:B------:R-:W-:-:S07]  /*ec00*/  MOV R9, R8 ;  /* 0x0000000800097202 */ /* 0x000fce0000000f00 */
.L_x_146:
[----:B-1----:R1:W2:Y:S02]  /*ec10*/  SYNCS.PHASECHK.TRANS64.TRYWAIT P0, [R0+URZ+0xf8], R9 ;  /* 0x0000f809000075a7 */ /* 0x0022a400080011ff */
[----:B--2---:R-:W-:Y:S05]  /*ec20*/  @!P0 NANOSLEEP.SYNCS 0x989680 ;  /* 0x009896800000895d */ /* 0x004fea0003900000 */
[----:B------:R-:W2:Y:S02]  /*ec30*/  @!P0 SYNCS.PHASECHK.TRANS64 P0, [R0+URZ+0xf8], R9 ;  /* 0x0000f809000085a7 */ /* 0x000ea400080010ff */
[----:B--2---:R-:W-:Y:S05]  /*ec40*/  @!P0 BRA `(.L_x_146) ;  /* 0xfffffffc00f08947 */ /* 0x004fea000383ffff */
[----:B------:R-:W-:Y:S05]  /*ec50*/  BRA `(.L_x_147) ;  /* 0xffffffec00f47947 */ /* 0x000fea000383ffff */
        .weak           $__internal_0_$__cuda_sm10x_tcgen05_guardrail_trap_col_being_dealloced_not_returned_by_alloc
        .type           $__internal_0_$__cuda_sm10x_tcgen05_guardrail_trap_col_being_dealloced_not_returned_by_alloc,@function
        .size           $__internal_0_$__cuda_sm10x_tcgen05_guardrail_trap_col_being_dealloced_not_returned_by_alloc,($__internal_1_$__cuda_sm10x_tcgen05_guardrail_trap_phase_invalid_during_alloc - $__internal_0_$__cuda_sm10x_tcgen05_guardrail_trap_col_being_dealloced_not_returned_by_alloc)
$__internal_0_$__cuda_sm10x_tcgen05_guardrail_trap_col_being_dealloced_not_returned_by_alloc:
[----:B------:R-:W-:Y:S05]  /*ec60*/  BPT.TRAP 0x1 ;  /* 0x000000040000795c */ /* 0x000fea0000300000 */
[----:B------:R-:W-:-:S04]  /*ec70*/  HFMA2 R5, -RZ, RZ, 0, 0 ;  /* 0x00000000ff057431 */ /* 0x000fc800000001ff */
[----:B------:R-:W-:Y:S05]  /*ec80*/  RET.REL.NODEC R4 `(kernel_cutlass_kernel_flash_attncuteflash_fwd_sm100FlashAttentionForwardSm100_object_at__tensor0000o12811101213_tensor0000o12811101213_tensor0000o12810111213_tensor0000o12811101213_tensor_0) ;  /* 0xffffff1004dc7950 */ /* 0x000fea0003c3ffff */
        .weak           $__internal_1_$__cuda_sm10x_tcgen05_guardrail_trap_phase_invalid_during_alloc
        .type           $__internal_1_$__cuda_sm10x_tcgen05_guardrail_trap_phase_invalid_during_alloc,@function
        .size           $__internal_1_$__cuda_sm10x_tcgen05_guardrail_trap_phase_invalid_during_alloc,($__internal_2_$__cuda_sm10x_tcgen05_guardrail_trap_unallocated_columns_being_dealloced - $__internal_1_$__cuda_sm10x_tcgen05_guardrail_trap_phase_invalid_during_alloc)
$__internal_1_$__cuda_sm10x_tcgen05_guardrail_trap_phase_invalid_during_alloc:
[----:B------:R-:W-:Y:S05]  /*ec90*/  BPT.TRAP 0x1 ;  /* 0x000000040000795c */ /* 0x000fea0000300000 */
[----:B------:R-:W-:-:S04]  /*eca0*/  MOV R5, 0x0 ;  /* 0x0000000000057802 */ /* 0x000fc80000000f00 */
[----:B------:R-:W-:Y:S05]  /*ecb0*/  RET.REL.NODEC R4 `(kernel_cutlass_kernel_flash_attncuteflash_fwd_sm100FlashAttentionForwardSm100_object_at__tensor0000o12811101213_tensor0000o12811101213_tensor0000o12810111213_tensor0000o12811101213_tensor_0) ;  /* 0xffffff1004d07950 */ /* 0x000fea0003c3ffff */
        .weak           $__internal_2_$__cuda_sm10x_tcgen05_guardrail_trap_unallocated_columns_being_dealloced
        .type           $__internal_2_$__cuda_sm10x_tcgen05_guardrail_trap_unallocated_columns_being_dealloced,@function
        .size           $__internal_2_$__cuda_sm10x_tcgen05_guardrail_trap_unallocated_columns_being_dealloced,(.L_x_166 - $__internal_2_$__cuda_sm10x_tcgen05_guardrail_trap_unallocated_columns_being_dealloced)
$__internal_2_$__cuda_sm10x_tcgen05_guardrail_trap_unallocated_columns_being_dealloced:
[----:B------:R-:W-:Y:S05]  /*ecc0*/  BPT.TRAP 0x1 ;  /* 0x000000040000795c */ /* 0x000fea0000300000 */
[----:B------:R-:W-:-:S04]  /*ecd0*/  HFMA2 R5, -RZ, RZ, 0, 0 ;  /* 0x00000000ff057431 */ /* 0x000fc800000001ff */
[----:B------:R-:W-:Y:S05]  /*ece0*/  RET.REL.NODEC R4 `(kernel_cutlass_kernel_flash_attncuteflash_fwd_sm100FlashAttentionForwardSm100_object_at__tensor0000o12811101213_tensor0000o12811101213_tensor0000o12810111213_tensor0000o12811101213_tensor_0) ;  /* 0xffffff1004c47950 */ /* 0x000fea0003c3ffff */
.L_x_148:
[----:B------:R-:W-:-:S00]  /*ecf0*/  BRA `(.L_x_148) ;  /* 0xfffffffc00fc7947 */ /* 0x000fc0000383ffff */
[----:B------:R-:W-:-:S00]  /*ed00*/  NOP ;  /* 0x0000000000007918 */ /* 0x000fc00000000000 */
[----:B------:R-:W-:-:S00]  /*ed10*/  NOP ;  /* 0x0000000000007918 */ /* 0x000fc00000000000 */
[----:B------:R-:W-:-:S00]  /*ed20*/  NOP ;  /* 0x0000000000007918 */ /* 0x000fc00000000000 */
[----:B------:R-:W-:-:S00]  /*ed30*/  NOP ;  /* 0x0000000000007918 */ /* 0x000fc00000000000 */
[----:B------:R-:W-:-:S00]  /*ed40*/  NOP ;  /* 0x0000000000007918 */ /* 0x000fc00000000000 */
[----:B------:R-:W-:-:S00]  /*ed50*/  NOP ;  /* 0x0000000000007918 */ /* 0x000fc00000000000 */
[----:B------:R-:W-:-:S00]  /*ed60*/  NOP ;  /* 0x0000000000007918 */ /* 0x000fc00000000000 */
[----:B------:R-:W-:-:S00]  /*ed70*/  NOP ;  /* 0x0000000000007918 */ /* 0x000fc00000000000 */
.L_x_166:


//--------------------- .nv.shared.kernel_cutlass_kernel_flash_attncuteflash_fwd_sm100FlashAttentionForwardSm100_object_at__tensor0000o12811101213_tensor0000o12811101213_tensor0000o12810111213_tensor0000o12811101213_tensor_0 --------------------------
	.section	.nv.shared.kernel_cutlass_kernel_flash_attncuteflash_fwd_sm100FlashAttentionForwardSm100_object_at__tensor0000o12811101213_tensor0000o12811101213_tensor0000o12810111213_tensor0000o12811101213_tensor_0,"aw",@nobits
	.sectionflags	@""
	.align	1024
	.zero		1024


//--------------------- .nv.shared.reserved.0     --------------------------
	.section	.nv.shared.reserved.0,"aw",@nobits
	.align	8
	.weak		__nv_reservedSMEM_offset_0_alias
	.size		__nv_reservedSMEM_offset_0_alias, 0, 64
	.other		__nv_reservedSMEM_offset_0_alias,@"STO_CUDA_RESERVED_SHARED STV_DEFAULT"
__nv_reservedSMEM_offset_0_alias:
	.zero		0
.nv.shared.reserved.0:
	.zero		64
	.weak		__nv_reservedSMEM_allocation_phase
	.type		__nv_reservedSMEM_allocation_phase,@object
	.size		__nv_reservedSMEM_allocation_phase,(.L_0 - __nv_reservedSMEM_allocation_phase)
__nv_reservedSMEM_allocation_phase:
	.zero		1
.L_0:
	.zero		7
	.weak		__nv_reservedSMEM_devtool_atexit_pc
	.type		__nv_reservedSMEM_devtool_atexit_pc,@object
	.size		__nv_reservedSMEM_devtool_atexit_pc,(__nv_reservedSMEM_allocation_mask - __nv_reservedSMEM_devtool_atexit_pc)
__nv_reservedSMEM_devtool_atexit_pc:
	.zero		8
	.weak		__nv_reservedSMEM_allocation_mask
	.type		__nv_reservedSMEM_allocation_mask,@object
	.size		__nv_reservedSMEM_allocation_mask,(.L_2 - __nv_reservedSMEM_allocation_mask)
__nv_reservedSMEM_allocation_mask:
	.zero		4
.L_2:
	.zero		4
	.weak		__nv_reservedSMEM_tmem_allocation_pipeline_mbarrier
	.type		__nv_reservedSMEM_tmem_allocation_pipeline_mbarrier,@object
	.size		__nv_reservedSMEM_tmem_allocation_pipeline_mbarrier,(__nv_reservedSMEM_tmem_allocation_pipeline_mbarrier_parity - __nv_reservedSMEM_tmem_allocation_pipeline_mbarrier)
__nv_reservedSMEM_tmem_allocation_pipeline_mbarrier:
	.zero		8
	.weak		__nv_reservedSMEM_tmem_allocation_pipeline_mbarrier_parity
	.type		__nv_reservedSMEM_tmem_allocation_pipeline_mbarrier_parity,@object
	.size		__nv_reservedSMEM_tmem_allocation_pipeline_mbarrier_parity,(.L_4 - __nv_reservedSMEM_tmem_allocation_pipeline_mbarrier_parity)
__nv_reservedSMEM_tmem_allocation_pipeline_mbarrier_parity:
	.zero		4
.L_4:


//--------------------- .nv.constant0.kernel_cutlass_kernel_flash_attncuteflash_fwd_sm100FlashAttentionForwardSm100_object_at__tensor0000o12811101213_tensor0000o12811101213_tensor0000o12810111213_tensor0000o12811101213_tensor_0 --------------------------
	.section	.nv.constant0.kernel_cutlass_kernel_flash_attncuteflash_fwd_sm100FlashAttentionForwardSm100_object_at__tensor0000o12811101213_tensor0000o12811101213_tensor0000o12810111213_tensor0000o12811101213_tensor_0,"a",@progbits
	.sectionflags	@""
	.align	4
.nv.constant0.kernel_cutlass_kernel_flash_attncuteflash_fwd_sm100FlashAttentionForwardSm100_object_at__tensor0000o12811101213_tensor0000o12811101213_tensor0000o12810111213_tensor0000o12811101213_tensor_0:
	.zero		1640


//--------------------- SYMBOLS --------------------------

	.type		.nv.reservedSmem.offset0,@object
	.size		.nv.reservedSmem.offset0,0x4
	.type		.nv.reservedSmem.cap,@object
	.size		.nv.reservedSmem.cap,0x4
